//
// Generated by NVIDIA NVVM Compiler
//
// Compiler Build ID: CL-36424714
// Cuda compilation tools, release 13.0, V13.0.88
// Based on NVVM 20.0.0
//

.version 9.0
.target sm_100
.address_size 64


.entry _ZN10fuzzformer7kernels36_GLOBAL__N__618b6c95_4_k_cu_c15faefd30fuzzy_attention_forward_kernelEPKfS3_S3_S3_S3_Pfiiii(
	.param .u64 .ptr .align 1 _ZN10fuzzformer7kernels36_GLOBAL__N__618b6c95_4_k_cu_c15faefd30fuzzy_attention_forward_kernelEPKfS3_S3_S3_S3_Pfiiii_param_0,
	.param .u64 .ptr .align 1 _ZN10fuzzformer7kernels36_GLOBAL__N__618b6c95_4_k_cu_c15faefd30fuzzy_attention_forward_kernelEPKfS3_S3_S3_S3_Pfiiii_param_1,
	.param .u64 .ptr .align 1 _ZN10fuzzformer7kernels36_GLOBAL__N__618b6c95_4_k_cu_c15faefd30fuzzy_attention_forward_kernelEPKfS3_S3_S3_S3_Pfiiii_param_2,
	.param .u64 .ptr .align 1 _ZN10fuzzformer7kernels36_GLOBAL__N__618b6c95_4_k_cu_c15faefd30fuzzy_attention_forward_kernelEPKfS3_S3_S3_S3_Pfiiii_param_3,
	.param .u64 .ptr .align 1 _ZN10fuzzformer7kernels36_GLOBAL__N__618b6c95_4_k_cu_c15faefd30fuzzy_attention_forward_kernelEPKfS3_S3_S3_S3_Pfiiii_param_4,
	.param .u64 .ptr .align 1 _ZN10fuzzformer7kernels36_GLOBAL__N__618b6c95_4_k_cu_c15faefd30fuzzy_attention_forward_kernelEPKfS3_S3_S3_S3_Pfiiii_param_5,
	.param .u32 _ZN10fuzzformer7kernels36_GLOBAL__N__618b6c95_4_k_cu_c15faefd30fuzzy_attention_forward_kernelEPKfS3_S3_S3_S3_Pfiiii_param_6,
	.param .u32 _ZN10fuzzformer7kernels36_GLOBAL__N__618b6c95_4_k_cu_c15faefd30fuzzy_attention_forward_kernelEPKfS3_S3_S3_S3_Pfiiii_param_7,
	.param .u32 _ZN10fuzzformer7kernels36_GLOBAL__N__618b6c95_4_k_cu_c15faefd30fuzzy_attention_forward_kernelEPKfS3_S3_S3_S3_Pfiiii_param_8,
	.param .u32 _ZN10fuzzformer7kernels36_GLOBAL__N__618b6c95_4_k_cu_c15faefd30fuzzy_attention_forward_kernelEPKfS3_S3_S3_S3_Pfiiii_param_9
)
{
	.reg .pred 	%p<49>;
	.reg .b32 	%r<122>;
	.reg .b32 	%f<373>;
	.reg .b64 	%rd<119>;

	ld.param.u64 	%rd24, [_ZN10fuzzformer7kernels36_GLOBAL__N__618b6c95_4_k_cu_c15faefd30fuzzy_attention_forward_kernelEPKfS3_S3_S3_S3_Pfiiii_param_0];
	ld.param.u64 	%rd25, [_ZN10fuzzformer7kernels36_GLOBAL__N__618b6c95_4_k_cu_c15faefd30fuzzy_attention_forward_kernelEPKfS3_S3_S3_S3_Pfiiii_param_1];
	ld.param.u64 	%rd29, [_ZN10fuzzformer7kernels36_GLOBAL__N__618b6c95_4_k_cu_c15faefd30fuzzy_attention_forward_kernelEPKfS3_S3_S3_S3_Pfiiii_param_2];
	ld.param.u64 	%rd26, [_ZN10fuzzformer7kernels36_GLOBAL__N__618b6c95_4_k_cu_c15faefd30fuzzy_attention_forward_kernelEPKfS3_S3_S3_S3_Pfiiii_param_3];
	ld.param.u64 	%rd27, [_ZN10fuzzformer7kernels36_GLOBAL__N__618b6c95_4_k_cu_c15faefd30fuzzy_attention_forward_kernelEPKfS3_S3_S3_S3_Pfiiii_param_4];
	ld.param.u64 	%rd28, [_ZN10fuzzformer7kernels36_GLOBAL__N__618b6c95_4_k_cu_c15faefd30fuzzy_attention_forward_kernelEPKfS3_S3_S3_S3_Pfiiii_param_5];
	ld.param.u32 	%r63, [_ZN10fuzzformer7kernels36_GLOBAL__N__618b6c95_4_k_cu_c15faefd30fuzzy_attention_forward_kernelEPKfS3_S3_S3_S3_Pfiiii_param_6];
	ld.param.u32 	%r60, [_ZN10fuzzformer7kernels36_GLOBAL__N__618b6c95_4_k_cu_c15faefd30fuzzy_attention_forward_kernelEPKfS3_S3_S3_S3_Pfiiii_param_7];
	ld.param.u32 	%r61, [_ZN10fuzzformer7kernels36_GLOBAL__N__618b6c95_4_k_cu_c15faefd30fuzzy_attention_forward_kernelEPKfS3_S3_S3_S3_Pfiiii_param_8];
	ld.param.u32 	%r62, [_ZN10fuzzformer7kernels36_GLOBAL__N__618b6c95_4_k_cu_c15faefd30fuzzy_attention_forward_kernelEPKfS3_S3_S3_S3_Pfiiii_param_9];
	cvta.to.global.u64 	%rd1, %rd29;
	mov.u32 	%r64, %ctaid.x;
	mov.u32 	%r65, %ntid.x;
	mov.u32 	%r66, %tid.x;
	mad.lo.s32 	%r1, %r64, %r65, %r66;
	mul.lo.s32 	%r67, %r60, %r63;
	mul.lo.s32 	%r68, %r67, %r61;
	setp.ge.s32 	%p1, %r1, %r68;
	@%p1 bra 	$L__BB0_67;
	cvta.to.global.u64 	%rd30, %rd26;
	cvta.to.global.u64 	%rd31, %rd27;
	cvta.to.global.u64 	%rd32, %rd28;
	cvta.to.global.u64 	%rd2, %rd24;
	cvta.to.global.u64 	%rd3, %rd25;
	div.s32 	%r69, %r1, %r61;
	rem.s32 	%r70, %r69, %r60;
	mul.lo.s32 	%r71, %r69, %r61;
	mul.lo.s32 	%r2, %r1, %r62;
	mul.wide.s32 	%rd33, %r2, 4;
	add.s64 	%rd4, %rd2, %rd33;
	add.s64 	%rd5, %rd32, %rd33;
	mul.lo.s32 	%r72, %r71, %r62;
	cvt.s64.s32 	%rd6, %r72;
	mul.wide.s32 	%rd34, %r72, 4;
	add.s64 	%rd7, %rd3, %rd34;
	mul.wide.s32 	%rd35, %r70, 4;
	add.s64 	%rd36, %rd30, %rd35;
	ld.global.nc.f32 	%f1, [%rd36];
	add.s64 	%rd37, %rd31, %rd35;
	ld.global.nc.f32 	%f2, [%rd37];
	cvt.rn.f32.s32 	%f49, %r62;
	rcp.rn.f32 	%f3, %f49;
	setp.lt.s32 	%p2, %r61, 1;
	mov.f32 	%f364, 0f00000000;
	@%p2 bra 	$L__BB0_24;
	setp.lt.s32 	%p3, %r62, 1;
	neg.f32 	%f4, %f1;
	@%p3 bra 	$L__BB0_18;
	add.s32 	%r3, %r62, -1;
	and.b32  	%r4, %r62, 15;
	and.b32  	%r5, %r62, 7;
	and.b32  	%r6, %r62, 2147483632;
	and.b32  	%r7, %r62, 3;
	mov.f32 	%f364, 0f00000000;
	mov.b32 	%r100, 0;
$L__BB0_4:
	setp.lt.u32 	%p8, %r3, 15;
	mul.lo.s32 	%r9, %r100, %r62;
	mov.f32 	%f359, 0f00000000;
	mov.b32 	%r103, 0;
	@%p8 bra 	$L__BB0_7;
	mov.f32 	%f359, 0f00000000;
	mov.b32 	%r101, 0;
$L__BB0_6:
	.pragma "nounroll";
	mul.wide.u32 	%rd38, %r101, 4;
	add.s64 	%rd39, %rd4, %rd38;
	ld.global.nc.f32 	%f64, [%rd39];
	add.s32 	%r78, %r101, %r9;
	mul.wide.u32 	%rd40, %r78, 4;
	add.s64 	%rd41, %rd7, %rd40;
	ld.global.nc.f32 	%f65, [%rd41];
	fma.rn.f32 	%f66, %f64, %f65, %f359;
	ld.global.nc.f32 	%f67, [%rd39+4];
	ld.global.nc.f32 	%f68, [%rd41+4];
	fma.rn.f32 	%f69, %f67, %f68, %f66;
	ld.global.nc.f32 	%f70, [%rd39+8];
	ld.global.nc.f32 	%f71, [%rd41+8];
	fma.rn.f32 	%f72, %f70, %f71, %f69;
	ld.global.nc.f32 	%f73, [%rd39+12];
	ld.global.nc.f32 	%f74, [%rd41+12];
	fma.rn.f32 	%f75, %f73, %f74, %f72;
	ld.global.nc.f32 	%f76, [%rd39+16];
	ld.global.nc.f32 	%f77, [%rd41+16];
	fma.rn.f32 	%f78, %f76, %f77, %f75;
	ld.global.nc.f32 	%f79, [%rd39+20];
	ld.global.nc.f32 	%f80, [%rd41+20];
	fma.rn.f32 	%f81, %f79, %f80, %f78;
	ld.global.nc.f32 	%f82, [%rd39+24];
	ld.global.nc.f32 	%f83, [%rd41+24];
	fma.rn.f32 	%f84, %f82, %f83, %f81;
	ld.global.nc.f32 	%f85, [%rd39+28];
	ld.global.nc.f32 	%f86, [%rd41+28];
	fma.rn.f32 	%f87, %f85, %f86, %f84;
	ld.global.nc.f32 	%f88, [%rd39+32];
	ld.global.nc.f32 	%f89, [%rd41+32];
	fma.rn.f32 	%f90, %f88, %f89, %f87;
	ld.global.nc.f32 	%f91, [%rd39+36];
	ld.global.nc.f32 	%f92, [%rd41+36];
	fma.rn.f32 	%f93, %f91, %f92, %f90;
	ld.global.nc.f32 	%f94, [%rd39+40];
	ld.global.nc.f32 	%f95, [%rd41+40];
	fma.rn.f32 	%f96, %f94, %f95, %f93;
	ld.global.nc.f32 	%f97, [%rd39+44];
	ld.global.nc.f32 	%f98, [%rd41+44];
	fma.rn.f32 	%f99, %f97, %f98, %f96;
	ld.global.nc.f32 	%f100, [%rd39+48];
	ld.global.nc.f32 	%f101, [%rd41+48];
	fma.rn.f32 	%f102, %f100, %f101, %f99;
	ld.global.nc.f32 	%f103, [%rd39+52];
	ld.global.nc.f32 	%f104, [%rd41+52];
	fma.rn.f32 	%f105, %f103, %f104, %f102;
	ld.global.nc.f32 	%f106, [%rd39+56];
	ld.global.nc.f32 	%f107, [%rd41+56];
	fma.rn.f32 	%f108, %f106, %f107, %f105;
	ld.global.nc.f32 	%f109, [%rd39+60];
	ld.global.nc.f32 	%f110, [%rd41+60];
	fma.rn.f32 	%f359, %f109, %f110, %f108;
	add.s32 	%r101, %r101, 16;
	setp.ne.s32 	%p9, %r101, %r6;
	mov.u32 	%r103, %r6;
	@%p9 bra 	$L__BB0_6;
$L__BB0_7:
	setp.eq.s32 	%p10, %r4, 0;
	@%p10 bra 	$L__BB0_17;
	add.s32 	%r79, %r4, -1;
	setp.lt.u32 	%p11, %r79, 7;
	@%p11 bra 	$L__BB0_10;
	cvt.u64.u32 	%rd42, %r103;
	mul.wide.u32 	%rd43, %r103, 4;
	add.s64 	%rd44, %rd4, %rd43;
	ld.global.nc.f32 	%f112, [%rd44];
	add.s32 	%r80, %r103, %r9;
	mul.wide.u32 	%rd45, %r80, 4;
	add.s64 	%rd46, %rd7, %rd45;
	ld.global.nc.f32 	%f113, [%rd46];
	fma.rn.f32 	%f114, %f112, %f113, %f359;
	ld.global.nc.f32 	%f115, [%rd44+4];
	cvt.u64.u32 	%rd47, %r9;
	add.s64 	%rd48, %rd42, %rd47;
	shl.b64 	%rd49, %rd48, 2;
	add.s64 	%rd50, %rd7, %rd49;
	ld.global.nc.f32 	%f116, [%rd50+4];
	fma.rn.f32 	%f117, %f115, %f116, %f114;
	ld.global.nc.f32 	%f118, [%rd44+8];
	ld.global.nc.f32 	%f119, [%rd50+8];
	fma.rn.f32 	%f120, %f118, %f119, %f117;
	ld.global.nc.f32 	%f121, [%rd44+12];
	ld.global.nc.f32 	%f122, [%rd50+12];
	fma.rn.f32 	%f123, %f121, %f122, %f120;
	ld.global.nc.f32 	%f124, [%rd44+16];
	ld.global.nc.f32 	%f125, [%rd50+16];
	fma.rn.f32 	%f126, %f124, %f125, %f123;
	ld.global.nc.f32 	%f127, [%rd44+20];
	ld.global.nc.f32 	%f128, [%rd50+20];
	fma.rn.f32 	%f129, %f127, %f128, %f126;
	ld.global.nc.f32 	%f130, [%rd44+24];
	ld.global.nc.f32 	%f131, [%rd50+24];
	fma.rn.f32 	%f132, %f130, %f131, %f129;
	ld.global.nc.f32 	%f133, [%rd44+28];
	ld.global.nc.f32 	%f134, [%rd50+28];
	fma.rn.f32 	%f359, %f133, %f134, %f132;
	add.s32 	%r103, %r103, 8;
$L__BB0_10:
	setp.eq.s32 	%p12, %r5, 0;
	@%p12 bra 	$L__BB0_17;
	add.s32 	%r81, %r5, -1;
	setp.lt.u32 	%p13, %r81, 3;
	@%p13 bra 	$L__BB0_13;
	cvt.u64.u32 	%rd51, %r103;
	mul.wide.u32 	%rd52, %r103, 4;
	add.s64 	%rd53, %rd4, %rd52;
	ld.global.nc.f32 	%f136, [%rd53];
	add.s32 	%r82, %r103, %r9;
	mul.wide.u32 	%rd54, %r82, 4;
	add.s64 	%rd55, %rd7, %rd54;
	ld.global.nc.f32 	%f137, [%rd55];
	fma.rn.f32 	%f138, %f136, %f137, %f359;
	ld.global.nc.f32 	%f139, [%rd53+4];
	cvt.u64.u32 	%rd56, %r9;
	add.s64 	%rd57, %rd51, %rd56;
	shl.b64 	%rd58, %rd57, 2;
	add.s64 	%rd59, %rd7, %rd58;
	ld.global.nc.f32 	%f140, [%rd59+4];
	fma.rn.f32 	%f141, %f139, %f140, %f138;
	ld.global.nc.f32 	%f142, [%rd53+8];
	ld.global.nc.f32 	%f143, [%rd59+8];
	fma.rn.f32 	%f144, %f142, %f143, %f141;
	ld.global.nc.f32 	%f145, [%rd53+12];
	ld.global.nc.f32 	%f146, [%rd59+12];
	fma.rn.f32 	%f359, %f145, %f146, %f144;
	add.s32 	%r103, %r103, 4;
$L__BB0_13:
	setp.eq.s32 	%p14, %r7, 0;
	@%p14 bra 	$L__BB0_17;
	setp.eq.s32 	%p15, %r7, 1;
	cvt.u64.u32 	%rd8, %r103;
	mul.wide.u32 	%rd60, %r103, 4;
	add.s64 	%rd9, %rd4, %rd60;
	ld.global.nc.f32 	%f147, [%rd9];
	add.s32 	%r83, %r103, %r9;
	mul.wide.u32 	%rd61, %r83, 4;
	add.s64 	%rd62, %rd7, %rd61;
	ld.global.nc.f32 	%f148, [%rd62];
	fma.rn.f32 	%f359, %f147, %f148, %f359;
	@%p15 bra 	$L__BB0_17;
	setp.eq.s32 	%p16, %r7, 2;
	ld.global.nc.f32 	%f149, [%rd9+4];
	cvt.u64.u32 	%rd63, %r9;
	add.s64 	%rd64, %rd8, %rd63;
	shl.b64 	%rd65, %rd64, 2;
	add.s64 	%rd10, %rd7, %rd65;
	ld.global.nc.f32 	%f150, [%rd10+4];
	fma.rn.f32 	%f359, %f149, %f150, %f359;
	@%p16 bra 	$L__BB0_17;
	ld.global.nc.f32 	%f151, [%rd9+8];
	ld.global.nc.f32 	%f152, [%rd10+8];
	fma.rn.f32 	%f359, %f151, %f152, %f359;
$L__BB0_17:
	mul.f32 	%f153, %f3, %f359;
	sub.f32 	%f154, %f153, %f2;
	mul.f32 	%f155, %f154, %f4;
	mul.f32 	%f156, %f154, %f155;
	mul.f32 	%f157, %f156, 0f3FB8AA3B;
	ex2.approx.f32 	%f158, %f157;
	add.f32 	%f364, %f364, %f158;
	add.s32 	%r100, %r100, 1;
	setp.eq.s32 	%p17, %r100, %r61;
	@%p17 bra 	$L__BB0_24;
	bra.uni 	$L__BB0_4;
$L__BB0_18:
	mul.f32 	%f52, %f3, 0f00000000;
	sub.f32 	%f53, %f52, %f2;
	mul.f32 	%f54, %f53, %f4;
	mul.f32 	%f55, %f53, %f54;
	mul.f32 	%f21, %f55, 0f3FB8AA3B;
	and.b32  	%r18, %r61, 3;
	setp.lt.u32 	%p4, %r61, 4;
	mov.f32 	%f364, 0f00000000;
	@%p4 bra 	$L__BB0_21;
	and.b32  	%r19, %r61, 2147483644;
	ex2.approx.f32 	%f22, %f21;
	mov.b32 	%r105, 0;
	mov.f32 	%f364, 0f00000000;
$L__BB0_20:
	add.f32 	%f57, %f364, %f22;
	add.f32 	%f58, %f57, %f22;
	add.f32 	%f59, %f58, %f22;
	add.f32 	%f364, %f59, %f22;
	add.s32 	%r105, %r105, 4;
	setp.ne.s32 	%p5, %r105, %r19;
	@%p5 bra 	$L__BB0_20;
$L__BB0_21:
	setp.eq.s32 	%p6, %r18, 0;
	@%p6 bra 	$L__BB0_24;
	ex2.approx.f32 	%f27, %f21;
	mov.b32 	%r106, 0;
$L__BB0_23:
	.pragma "nounroll";
	add.f32 	%f364, %f364, %f27;
	add.s32 	%r106, %r106, 1;
	setp.ne.s32 	%p7, %r106, %r18;
	@%p7 bra 	$L__BB0_23;
$L__BB0_24:
	setp.lt.s32 	%p18, %r62, 1;
	@%p18 bra 	$L__BB0_37;
	and.b32  	%r24, %r62, 15;
	setp.lt.u32 	%p19, %r62, 16;
	mov.b32 	%r107, 0;
	@%p19 bra 	$L__BB0_28;
	and.b32  	%r107, %r62, 2147483632;
	mov.b32 	%r121, 0;
$L__BB0_27:
	.pragma "nounroll";
	mul.wide.u32 	%rd66, %r121, 4;
	add.s64 	%rd67, %rd5, %rd66;
	mov.b32 	%r86, 0;
	st.global.u32 	[%rd67], %r86;
	st.global.u32 	[%rd67+4], %r86;
	st.global.u32 	[%rd67+8], %r86;
	st.global.u32 	[%rd67+12], %r86;
	st.global.u32 	[%rd67+16], %r86;
	st.global.u32 	[%rd67+20], %r86;
	st.global.u32 	[%rd67+24], %r86;
	st.global.u32 	[%rd67+28], %r86;
	st.global.u32 	[%rd67+32], %r86;
	st.global.u32 	[%rd67+36], %r86;
	st.global.u32 	[%rd67+40], %r86;
	st.global.u32 	[%rd67+44], %r86;
	st.global.u32 	[%rd67+48], %r86;
	st.global.u32 	[%rd67+52], %r86;
	st.global.u32 	[%rd67+56], %r86;
	st.global.u32 	[%rd67+60], %r86;
	add.s32 	%r121, %r121, 16;
	setp.eq.s32 	%p20, %r121, %r107;
	@%p20 bra 	$L__BB0_28;
	bra.uni 	$L__BB0_27;
$L__BB0_28:
	setp.eq.s32 	%p21, %r24, 0;
	@%p21 bra 	$L__BB0_37;
	and.b32  	%r27, %r62, 7;
	setp.lt.u32 	%p22, %r24, 8;
	@%p22 bra 	$L__BB0_31;
	mul.wide.u32 	%rd68, %r107, 4;
	add.s64 	%rd69, %rd5, %rd68;
	mov.b32 	%r87, 0;
	st.global.u32 	[%rd69], %r87;
	st.global.u32 	[%rd69+4], %r87;
	st.global.u32 	[%rd69+8], %r87;
	st.global.u32 	[%rd69+12], %r87;
	st.global.u32 	[%rd69+16], %r87;
	st.global.u32 	[%rd69+20], %r87;
	st.global.u32 	[%rd69+24], %r87;
	st.global.u32 	[%rd69+28], %r87;
	add.s32 	%r107, %r107, 8;
$L__BB0_31:
	setp.eq.s32 	%p23, %r27, 0;
	@%p23 bra 	$L__BB0_37;
	and.b32  	%r30, %r62, 3;
	setp.lt.u32 	%p24, %r27, 4;
	@%p24 bra 	$L__BB0_34;
	mul.wide.u32 	%rd70, %r107, 4;
	add.s64 	%rd71, %rd5, %rd70;
	mov.b32 	%r88, 0;
	st.global.u32 	[%rd71], %r88;
	st.global.u32 	[%rd71+4], %r88;
	st.global.u32 	[%rd71+8], %r88;
	st.global.u32 	[%rd71+12], %r88;
	add.s32 	%r107, %r107, 4;
$L__BB0_34:
	setp.eq.s32 	%p25, %r30, 0;
	@%p25 bra 	$L__BB0_37;
	mov.b32 	%r111, 0;
$L__BB0_36:
	.pragma "nounroll";
	mul.wide.u32 	%rd72, %r107, 4;
	add.s64 	%rd73, %rd5, %rd72;
	mov.b32 	%r90, 0;
	st.global.u32 	[%rd73], %r90;
	add.s32 	%r107, %r107, 1;
	add.s32 	%r111, %r111, 1;
	setp.ne.s32 	%p26, %r111, %r30;
	@%p26 bra 	$L__BB0_36;
$L__BB0_37:
	setp.lt.s32 	%p27, %r61, 1;
	@%p27 bra 	$L__BB0_67;
	setp.lt.s32 	%p28, %r62, 1;
	@%p28 bra 	$L__BB0_67;
	and.b32  	%r37, %r62, 15;
	and.b32  	%r38, %r62, 7;
	and.b32  	%r39, %r62, 2147483632;
	and.b32  	%r40, %r62, 3;
	neg.s32 	%r41, %r39;
	mul.wide.s32 	%rd74, %r2, 4;
	add.s64 	%rd75, %rd74, %rd2;
	add.s64 	%rd11, %rd75, 32;
	shl.b64 	%rd76, %rd6, 2;
	add.s64 	%rd77, %rd76, %rd3;
	add.s64 	%rd12, %rd77, 32;
	rcp.rn.f32 	%f159, %f364;
	setp.gt.f32 	%p29, %f364, 0f358637BD;
	selp.f32 	%f31, %f159, 0f00000000, %p29;
	neg.f32 	%f32, %f1;
	mov.b32 	%r112, 0;
$L__BB0_40:
	setp.lt.u32 	%p30, %r62, 16;
	mul.lo.s32 	%r93, %r112, %r62;
	cvt.u64.u32 	%rd13, %r93;
	add.s64 	%rd14, %rd13, %rd6;
	mov.f32 	%f372, 0f00000000;
	mov.b32 	%r119, 0;
	@%p30 bra 	$L__BB0_43;
	shl.b64 	%rd78, %rd13, 2;
	add.s64 	%rd117, %rd12, %rd78;
	mov.f32 	%f372, 0f00000000;
	mov.u64 	%rd118, %rd11;
	mov.u32 	%r113, %r41;
$L__BB0_42:
	.pragma "nounroll";
	ld.global.nc.f32 	%f163, [%rd118+-32];
	ld.global.nc.f32 	%f164, [%rd117+-32];
	fma.rn.f32 	%f165, %f163, %f164, %f372;
	ld.global.nc.f32 	%f166, [%rd118+-28];
	ld.global.nc.f32 	%f167, [%rd117+-28];
	fma.rn.f32 	%f168, %f166, %f167, %f165;
	ld.global.nc.f32 	%f169, [%rd118+-24];
	ld.global.nc.f32 	%f170, [%rd117+-24];
	fma.rn.f32 	%f171, %f169, %f170, %f168;
	ld.global.nc.f32 	%f172, [%rd118+-20];
	ld.global.nc.f32 	%f173, [%rd117+-20];
	fma.rn.f32 	%f174, %f172, %f173, %f171;
	ld.global.nc.f32 	%f175, [%rd118+-16];
	ld.global.nc.f32 	%f176, [%rd117+-16];
	fma.rn.f32 	%f177, %f175, %f176, %f174;
	ld.global.nc.f32 	%f178, [%rd118+-12];
	ld.global.nc.f32 	%f179, [%rd117+-12];
	fma.rn.f32 	%f180, %f178, %f179, %f177;
	ld.global.nc.f32 	%f181, [%rd118+-8];
	ld.global.nc.f32 	%f182, [%rd117+-8];
	fma.rn.f32 	%f183, %f181, %f182, %f180;
	ld.global.nc.f32 	%f184, [%rd118+-4];
	ld.global.nc.f32 	%f185, [%rd117+-4];
	fma.rn.f32 	%f186, %f184, %f185, %f183;
	ld.global.nc.f32 	%f187, [%rd118];
	ld.global.nc.f32 	%f188, [%rd117];
	fma.rn.f32 	%f189, %f187, %f188, %f186;
	ld.global.nc.f32 	%f190, [%rd118+4];
	ld.global.nc.f32 	%f191, [%rd117+4];
	fma.rn.f32 	%f192, %f190, %f191, %f189;
	ld.global.nc.f32 	%f193, [%rd118+8];
	ld.global.nc.f32 	%f194, [%rd117+8];
	fma.rn.f32 	%f195, %f193, %f194, %f192;
	ld.global.nc.f32 	%f196, [%rd118+12];
	ld.global.nc.f32 	%f197, [%rd117+12];
	fma.rn.f32 	%f198, %f196, %f197, %f195;
	ld.global.nc.f32 	%f199, [%rd118+16];
	ld.global.nc.f32 	%f200, [%rd117+16];
	fma.rn.f32 	%f201, %f199, %f200, %f198;
	ld.global.nc.f32 	%f202, [%rd118+20];
	ld.global.nc.f32 	%f203, [%rd117+20];
	fma.rn.f32 	%f204, %f202, %f203, %f201;
	ld.global.nc.f32 	%f205, [%rd118+24];
	ld.global.nc.f32 	%f206, [%rd117+24];
	fma.rn.f32 	%f207, %f205, %f206, %f204;
	ld.global.nc.f32 	%f208, [%rd118+28];
	ld.global.nc.f32 	%f209, [%rd117+28];
	fma.rn.f32 	%f372, %f208, %f209, %f207;
	add.s32 	%r113, %r113, 16;
	add.s64 	%rd118, %rd118, 64;
	add.s64 	%rd117, %rd117, 64;
	setp.eq.s32 	%p31, %r113, 0;
	mov.u32 	%r119, %r39;
	@%p31 bra 	$L__BB0_43;
	bra.uni 	$L__BB0_42;
$L__BB0_43:
	setp.eq.s32 	%p32, %r37, 0;
	@%p32 bra 	$L__BB0_53;
	add.s32 	%r94, %r37, -1;
	setp.lt.u32 	%p33, %r94, 7;
	@%p33 bra 	$L__BB0_46;
	cvt.u64.u32 	%rd79, %r119;
	mul.wide.u32 	%rd80, %r119, 4;
	add.s64 	%rd81, %rd4, %rd80;
	ld.global.nc.f32 	%f211, [%rd81];
	add.s64 	%rd82, %rd79, %rd13;
	shl.b64 	%rd83, %rd82, 2;
	add.s64 	%rd84, %rd7, %rd83;
	ld.global.nc.f32 	%f212, [%rd84];
	fma.rn.f32 	%f213, %f211, %f212, %f372;
	ld.global.nc.f32 	%f214, [%rd81+4];
	ld.global.nc.f32 	%f215, [%rd84+4];
	fma.rn.f32 	%f216, %f214, %f215, %f213;
	ld.global.nc.f32 	%f217, [%rd81+8];
	ld.global.nc.f32 	%f218, [%rd84+8];
	fma.rn.f32 	%f219, %f217, %f218, %f216;
	ld.global.nc.f32 	%f220, [%rd81+12];
	ld.global.nc.f32 	%f221, [%rd84+12];
	fma.rn.f32 	%f222, %f220, %f221, %f219;
	ld.global.nc.f32 	%f223, [%rd81+16];
	ld.global.nc.f32 	%f224, [%rd84+16];
	fma.rn.f32 	%f225, %f223, %f224, %f222;
	ld.global.nc.f32 	%f226, [%rd81+20];
	ld.global.nc.f32 	%f227, [%rd84+20];
	fma.rn.f32 	%f228, %f226, %f227, %f225;
	ld.global.nc.f32 	%f229, [%rd81+24];
	ld.global.nc.f32 	%f230, [%rd84+24];
	fma.rn.f32 	%f231, %f229, %f230, %f228;
	ld.global.nc.f32 	%f232, [%rd81+28];
	ld.global.nc.f32 	%f233, [%rd84+28];
	fma.rn.f32 	%f372, %f232, %f233, %f231;
	add.s32 	%r119, %r119, 8;
$L__BB0_46:
	setp.eq.s32 	%p34, %r38, 0;
	@%p34 bra 	$L__BB0_53;
	add.s32 	%r95, %r38, -1;
	setp.lt.u32 	%p35, %r95, 3;
	@%p35 bra 	$L__BB0_49;
	cvt.u64.u32 	%rd85, %r119;
	mul.wide.u32 	%rd86, %r119, 4;
	add.s64 	%rd87, %rd4, %rd86;
	ld.global.nc.f32 	%f235, [%rd87];
	add.s64 	%rd88, %rd85, %rd13;
	shl.b64 	%rd89, %rd88, 2;
	add.s64 	%rd90, %rd7, %rd89;
	ld.global.nc.f32 	%f236, [%rd90];
	fma.rn.f32 	%f237, %f235, %f236, %f372;
	ld.global.nc.f32 	%f238, [%rd87+4];
	ld.global.nc.f32 	%f239, [%rd90+4];
	fma.rn.f32 	%f240, %f238, %f239, %f237;
	ld.global.nc.f32 	%f241, [%rd87+8];
	ld.global.nc.f32 	%f242, [%rd90+8];
	fma.rn.f32 	%f243, %f241, %f242, %f240;
	ld.global.nc.f32 	%f244, [%rd87+12];
	ld.global.nc.f32 	%f245, [%rd90+12];
	fma.rn.f32 	%f372, %f244, %f245, %f243;
	add.s32 	%r119, %r119, 4;
$L__BB0_49:
	setp.eq.s32 	%p36, %r40, 0;
	@%p36 bra 	$L__BB0_53;
	setp.eq.s32 	%p37, %r40, 1;
	cvt.u64.u32 	%rd91, %r119;
	mul.wide.u32 	%rd92, %r119, 4;
	add.s64 	%rd22, %rd4, %rd92;
	ld.global.nc.f32 	%f246, [%rd22];
	add.s64 	%rd93, %rd91, %rd13;
	shl.b64 	%rd94, %rd93, 2;
	add.s64 	%rd23, %rd7, %rd94;
	ld.global.nc.f32 	%f247, [%rd23];
	fma.rn.f32 	%f372, %f246, %f247, %f372;
	@%p37 bra 	$L__BB0_53;
	setp.eq.s32 	%p38, %r40, 2;
	ld.global.nc.f32 	%f248, [%rd22+4];
	ld.global.nc.f32 	%f249, [%rd23+4];
	fma.rn.f32 	%f372, %f248, %f249, %f372;
	@%p38 bra 	$L__BB0_53;
	ld.global.nc.f32 	%f250, [%rd22+8];
	ld.global.nc.f32 	%f251, [%rd23+8];
	fma.rn.f32 	%f372, %f250, %f251, %f372;
$L__BB0_53:
	mul.f32 	%f252, %f3, %f372;
	sub.f32 	%f253, %f252, %f2;
	mul.f32 	%f254, %f253, %f32;
	mul.f32 	%f255, %f253, %f254;
	mul.f32 	%f256, %f255, 0f3FB8AA3B;
	ex2.approx.f32 	%f257, %f256;
	mul.f32 	%f47, %f31, %f257;
	mov.b32 	%r116, 0;
	@%p30 bra 	$L__BB0_56;
	mov.b32 	%r114, 0;
$L__BB0_55:
	.pragma "nounroll";
	cvt.u64.u32 	%rd95, %r114;
	add.s64 	%rd96, %rd14, %rd95;
	shl.b64 	%rd97, %rd96, 2;
	add.s64 	%rd98, %rd1, %rd97;
	ld.global.nc.f32 	%f258, [%rd98];
	mul.wide.u32 	%rd99, %r114, 4;
	add.s64 	%rd100, %rd5, %rd99;
	ld.global.f32 	%f259, [%rd100];
	fma.rn.f32 	%f260, %f47, %f258, %f259;
	st.global.f32 	[%rd100], %f260;
	ld.global.nc.f32 	%f261, [%rd98+4];
	ld.global.f32 	%f262, [%rd100+4];
	fma.rn.f32 	%f263, %f47, %f261, %f262;
	st.global.f32 	[%rd100+4], %f263;
	ld.global.nc.f32 	%f264, [%rd98+8];
	ld.global.f32 	%f265, [%rd100+8];
	fma.rn.f32 	%f266, %f47, %f264, %f265;
	st.global.f32 	[%rd100+8], %f266;
	ld.global.nc.f32 	%f267, [%rd98+12];
	ld.global.f32 	%f268, [%rd100+12];
	fma.rn.f32 	%f269, %f47, %f267, %f268;
	st.global.f32 	[%rd100+12], %f269;
	ld.global.nc.f32 	%f270, [%rd98+16];
	ld.global.f32 	%f271, [%rd100+16];
	fma.rn.f32 	%f272, %f47, %f270, %f271;
	st.global.f32 	[%rd100+16], %f272;
	ld.global.nc.f32 	%f273, [%rd98+20];
	ld.global.f32 	%f274, [%rd100+20];
	fma.rn.f32 	%f275, %f47, %f273, %f274;
	st.global.f32 	[%rd100+20], %f275;
	ld.global.nc.f32 	%f276, [%rd98+24];
	ld.global.f32 	%f277, [%rd100+24];
	fma.rn.f32 	%f278, %f47, %f276, %f277;
	st.global.f32 	[%rd100+24], %f278;
	ld.global.nc.f32 	%f279, [%rd98+28];
	ld.global.f32 	%f280, [%rd100+28];
	fma.rn.f32 	%f281, %f47, %f279, %f280;
	st.global.f32 	[%rd100+28], %f281;
	ld.global.nc.f32 	%f282, [%rd98+32];
	ld.global.f32 	%f283, [%rd100+32];
	fma.rn.f32 	%f284, %f47, %f282, %f283;
	st.global.f32 	[%rd100+32], %f284;
	ld.global.nc.f32 	%f285, [%rd98+36];
	ld.global.f32 	%f286, [%rd100+36];
	fma.rn.f32 	%f287, %f47, %f285, %f286;
	st.global.f32 	[%rd100+36], %f287;
	ld.global.nc.f32 	%f288, [%rd98+40];
	ld.global.f32 	%f289, [%rd100+40];
	fma.rn.f32 	%f290, %f47, %f288, %f289;
	st.global.f32 	[%rd100+40], %f290;
	ld.global.nc.f32 	%f291, [%rd98+44];
	ld.global.f32 	%f292, [%rd100+44];
	fma.rn.f32 	%f293, %f47, %f291, %f292;
	st.global.f32 	[%rd100+44], %f293;
	ld.global.nc.f32 	%f294, [%rd98+48];
	ld.global.f32 	%f295, [%rd100+48];
	fma.rn.f32 	%f296, %f47, %f294, %f295;
	st.global.f32 	[%rd100+48], %f296;
	ld.global.nc.f32 	%f297, [%rd98+52];
	ld.global.f32 	%f298, [%rd100+52];
	fma.rn.f32 	%f299, %f47, %f297, %f298;
	st.global.f32 	[%rd100+52], %f299;
	ld.global.nc.f32 	%f300, [%rd98+56];
	ld.global.f32 	%f301, [%rd100+56];
	fma.rn.f32 	%f302, %f47, %f300, %f301;
	st.global.f32 	[%rd100+56], %f302;
	ld.global.nc.f32 	%f303, [%rd98+60];
	ld.global.f32 	%f304, [%rd100+60];
	fma.rn.f32 	%f305, %f47, %f303, %f304;
	st.global.f32 	[%rd100+60], %f305;
	add.s32 	%r114, %r114, 16;
	setp.ne.s32 	%p40, %r114, %r39;
	mov.u32 	%r116, %r39;
	@%p40 bra 	$L__BB0_55;
$L__BB0_56:
	@%p32 bra 	$L__BB0_66;
	add.s32 	%r98, %r37, -1;
	setp.lt.u32 	%p42, %r98, 7;
	@%p42 bra 	$L__BB0_59;
	cvt.u64.u32 	%rd101, %r116;
	add.s64 	%rd102, %rd14, %rd101;
	shl.b64 	%rd103, %rd102, 2;
	add.s64 	%rd104, %rd1, %rd103;
	ld.global.nc.f32 	%f306, [%rd104];
	mul.wide.u32 	%rd105, %r116, 4;
	add.s64 	%rd106, %rd5, %rd105;
	ld.global.f32 	%f307, [%rd106];
	fma.rn.f32 	%f308, %f47, %f306, %f307;
	st.global.f32 	[%rd106], %f308;
	ld.global.nc.f32 	%f309, [%rd104+4];
	ld.global.f32 	%f310, [%rd106+4];
	fma.rn.f32 	%f311, %f47, %f309, %f310;
	st.global.f32 	[%rd106+4], %f311;
	ld.global.nc.f32 	%f312, [%rd104+8];
	ld.global.f32 	%f313, [%rd106+8];
	fma.rn.f32 	%f314, %f47, %f312, %f313;
	st.global.f32 	[%rd106+8], %f314;
	ld.global.nc.f32 	%f315, [%rd104+12];
	ld.global.f32 	%f316, [%rd106+12];
	fma.rn.f32 	%f317, %f47, %f315, %f316;
	st.global.f32 	[%rd106+12], %f317;
	ld.global.nc.f32 	%f318, [%rd104+16];
	ld.global.f32 	%f319, [%rd106+16];
	fma.rn.f32 	%f320, %f47, %f318, %f319;
	st.global.f32 	[%rd106+16], %f320;
	ld.global.nc.f32 	%f321, [%rd104+20];
	ld.global.f32 	%f322, [%rd106+20];
	fma.rn.f32 	%f323, %f47, %f321, %f322;
	st.global.f32 	[%rd106+20], %f323;
	ld.global.nc.f32 	%f324, [%rd104+24];
	ld.global.f32 	%f325, [%rd106+24];
	fma.rn.f32 	%f326, %f47, %f324, %f325;
	st.global.f32 	[%rd106+24], %f326;
	ld.global.nc.f32 	%f327, [%rd104+28];
	ld.global.f32 	%f328, [%rd106+28];
	fma.rn.f32 	%f329, %f47, %f327, %f328;
	st.global.f32 	[%rd106+28], %f329;
	add.s32 	%r116, %r116, 8;
$L__BB0_59:
	setp.eq.s32 	%p43, %r38, 0;
	@%p43 bra 	$L__BB0_66;
	add.s32 	%r99, %r38, -1;
	setp.lt.u32 	%p44, %r99, 3;
	@%p44 bra 	$L__BB0_62;
	cvt.u64.u32 	%rd107, %r116;
	add.s64 	%rd108, %rd14, %rd107;
	shl.b64 	%rd109, %rd108, 2;
	add.s64 	%rd110, %rd1, %rd109;
	ld.global.nc.f32 	%f330, [%rd110];
	mul.wide.u32 	%rd111, %r116, 4;
	add.s64 	%rd112, %rd5, %rd111;
	ld.global.f32 	%f331, [%rd112];
	fma.rn.f32 	%f332, %f47, %f330, %f331;
	st.global.f32 	[%rd112], %f332;
	ld.global.nc.f32 	%f333, [%rd110+4];
	ld.global.f32 	%f334, [%rd112+4];
	fma.rn.f32 	%f335, %f47, %f333, %f334;
	st.global.f32 	[%rd112+4], %f335;
	ld.global.nc.f32 	%f336, [%rd110+8];
	ld.global.f32 	%f337, [%rd112+8];
	fma.rn.f32 	%f338, %f47, %f336, %f337;
	st.global.f32 	[%rd112+8], %f338;
	ld.global.nc.f32 	%f339, [%rd110+12];
	ld.global.f32 	%f340, [%rd112+12];
	fma.rn.f32 	%f341, %f47, %f339, %f340;
	st.global.f32 	[%rd112+12], %f341;
	add.s32 	%r116, %r116, 4;
$L__BB0_62:
	setp.eq.s32 	%p45, %r40, 0;
	@%p45 bra 	$L__BB0_66;
	setp.eq.s32 	%p46, %r40, 1;
	cvt.u64.u32 	%rd113, %r116;
	add.s64 	%rd114, %rd14, %rd113;
	shl.b64 	%rd115, %rd114, 2;
	add.s64 	%rd20, %rd1, %rd115;
	ld.global.nc.f32 	%f342, [%rd20];
	mul.wide.u32 	%rd116, %r116, 4;
	add.s64 	%rd21, %rd5, %rd116;
	ld.global.f32 	%f343, [%rd21];
	fma.rn.f32 	%f344, %f47, %f342, %f343;
	st.global.f32 	[%rd21], %f344;
	@%p46 bra 	$L__BB0_66;
	setp.eq.s32 	%p47, %r40, 2;
	ld.global.nc.f32 	%f345, [%rd20+4];
	ld.global.f32 	%f346, [%rd21+4];
	fma.rn.f32 	%f347, %f47, %f345, %f346;
	st.global.f32 	[%rd21+4], %f347;
	@%p47 bra 	$L__BB0_66;
	ld.global.nc.f32 	%f348, [%rd20+8];
	ld.global.f32 	%f349, [%rd21+8];
	fma.rn.f32 	%f350, %f47, %f348, %f349;
	st.global.f32 	[%rd21+8], %f350;
$L__BB0_66:
	add.s32 	%r112, %r112, 1;
	setp.eq.s32 	%p48, %r112, %r61;
	@%p48 bra 	$L__BB0_67;
	bra.uni 	$L__BB0_40;
$L__BB0_67:
	ret;

}


// ===== COMPILED SASS (sm_100) =====

	.target	sm_100

	.elftype	@"ET_EXEC"


//--------------------- .note.nv.tkinfo           --------------------------
	.section	.note.nv.tkinfo,"",@"SHT_NOTE"
	.sectionflags	@"SHF_NOTE_NV_TKINFO"
	.tkinfo
        /*0018*/ 	.word	0x00000002
        /*0030*/ 	.string	""
        /*0030*/ 	.string	"ptxas"
        /*0030*/ 	.string	"Cuda compilation tools, release 13.0, V13.0.88"
        /*0030*/ 	.string	"Build cuda_13.0.r13.0/compiler.36424714_0"
        /*0030*/ 	.string	"-arch sm_100 -m 64 "



//--------------------- .note.nv.cuinfo           --------------------------
	.section	.note.nv.cuinfo,"",@"SHT_NOTE"
	.sectionflags	@"SHF_NOTE_NV_CUINFO"
        /*0018*/ 	.short	0x0002
        /*001a*/ 	.short	0x0064
        /*001c*/ 	.short	0x0082
	.zero		2


//--------------------- .nv.info                  --------------------------
	.section	.nv.info,"",@"SHT_CUDA_INFO"
	.align	4


	//----- nvinfo : EIATTR_REGCOUNT
	.align		4
        /*0000*/ 	.byte	0x04, 0x2f
        /*0002*/ 	.short	(.L_1 - .L_0)
	.align		4
.L_0:
        /*0004*/ 	.word	index@(_ZN10fuzzformer7kernels36_GLOBAL__N__618b6c95_4_k_cu_c15faefd30fuzzy_attention_forward_kernelEPKfS3_S3_S3_S3_Pfiiii)
        /*0008*/ 	.word	0x00000020


	//----- nvinfo : EIATTR_FRAME_SIZE
	.align		4
.L_1:
        /*000c*/ 	.byte	0x04, 0x11
        /*000e*/ 	.short	(.L_3 - .L_2)
	.align		4
.L_2:
        /*0010*/ 	.word	index@($__internal_0_$__cuda_sm20_rcp_rn_f32_slowpath)
        /*0014*/ 	.word	0x00000000


	//----- nvinfo : EIATTR_FRAME_SIZE
	.align		4
.L_3:
        /*0018*/ 	.byte	0x04, 0x11
        /*001a*/ 	.short	(.L_5 - .L_4)
	.align		4
.L_4:
        /*001c*/ 	.word	index@(_ZN10fuzzformer7kernels36_GLOBAL__N__618b6c95_4_k_cu_c15faefd30fuzzy_attention_forward_kernelEPKfS3_S3_S3_S3_Pfiiii)
        /*0020*/ 	.word	0x00000000


	//----- nvinfo : EIATTR_MIN_STACK_SIZE
	.align		4
.L_5:
        /*0024*/ 	.byte	0x04, 0x12
        /*0026*/ 	.short	(.L_7 - .L_6)
	.align		4
.L_6:
        /*0028*/ 	.word	index@(_ZN10fuzzformer7kernels36_GLOBAL__N__618b6c95_4_k_cu_c15faefd30fuzzy_attention_forward_kernelEPKfS3_S3_S3_S3_Pfiiii)
        /*002c*/ 	.word	0x00000000
.L_7:


//--------------------- .nv.compat                --------------------------
	.section	.nv.compat,"",@"SHT_CUDA_COMPAT_INFO"
	.align	4
        /*0000*/ 	.byte	0x02, 0x09, 0x00, 0x00, 0x02, 0x02, 0x01, 0x00, 0x02, 0x05, 0x05, 0x00, 0x03, 0x07, 0x01, 0x01
        /*0010*/ 	.byte	0x02, 0x03, 0x00, 0x00, 0x02, 0x06, 0x01, 0x00, 0x04, 0x0b, 0x08, 0x00, 0x01, 0x00, 0x00, 0x00
        /*0020*/ 	.byte	0x00, 0x00, 0x00, 0x00


//--------------------- .nv.info._ZN10fuzzformer7kernels36_GLOBAL__N__618b6c95_4_k_cu_c15faefd30fuzzy_attention_forward_kernelEPKfS3_S3_S3_S3_Pfiiii --------------------------
	.section	.nv.info._ZN10fuzzformer7kernels36_GLOBAL__N__618b6c95_4_k_cu_c15faefd30fuzzy_attention_forward_kernelEPKfS3_S3_S3_S3_Pfiiii,"",@"SHT_CUDA_INFO"
	.sectionflags	@""
	.align	4


	//----- nvinfo : EIATTR_CUDA_API_VERSION
	.align		4
        /*0000*/ 	.byte	0x04, 0x37
        /*0002*/ 	.short	(.L_9 - .L_8)
.L_8:
        /*0004*/ 	.word	0x00000082


	//----- nvinfo : EIATTR_KPARAM_INFO
	.align		4
.L_9:
        /*0008*/ 	.byte	0x04, 0x17
        /*000a*/ 	.short	(.L_11 - .L_10)
.L_10:
        /*000c*/ 	.word	0x00000000
        /*0010*/ 	.short	0x0009
        /*0012*/ 	.short	0x003c
        /*0014*/ 	.byte	0x00, 0xf0, 0x11, 0x00


	//----- nvinfo : EIATTR_KPARAM_INFO
	.align		4
.L_11:
        /*0018*/ 	.byte	0x04, 0x17
        /*001a*/ 	.short	(.L_13 - .L_12)
.L_12:
        /*001c*/ 	.word	0x00000000
        /*0020*/ 	.short	0x0008
        /*0022*/ 	.short	0x0038
        /*0024*/ 	.byte	0x00, 0xf0, 0x11, 0x00


	//----- nvinfo : EIATTR_KPARAM_INFO
	.align		4
.L_13:
        /*0028*/ 	.byte	0x04, 0x17
        /*002a*/ 	.short	(.L_15 - .L_14)
.L_14:
        /*002c*/ 	.word	0x00000000
        /*0030*/ 	.short	0x0007
        /*0032*/ 	.short	0x0034
        /*0034*/ 	.byte	0x00, 0xf0, 0x11, 0x00


	//----- nvinfo : EIATTR_KPARAM_INFO
	.align		4
.L_15:
        /*0038*/ 	.byte	0x04, 0x17
        /*003a*/ 	.short	(.L_17 - .L_16)
.L_16:
        /*003c*/ 	.word	0x00000000
        /*0040*/ 	.short	0x0006
        /*0042*/ 	.short	0x0030
        /*0044*/ 	.byte	0x00, 0xf0, 0x11, 0x00


	//----- nvinfo : EIATTR_KPARAM_INFO
	.align		4
.L_17:
        /*0048*/ 	.byte	0x04, 0x17
        /*004a*/ 	.short	(.L_19 - .L_18)
.L_18:
        /*004c*/ 	.word	0x00000000
        /*0050*/ 	.short	0x0005
        /*0052*/ 	.short	0x0028
        /*0054*/ 	.byte	0x00, 0xf5, 0x21, 0x00


	//----- nvinfo : EIATTR_KPARAM_INFO
	.align		4
.L_19:
        /*0058*/ 	.byte	0x04, 0x17
        /*005a*/ 	.short	(.L_21 - .L_20)
.L_20:
        /*005c*/ 	.word	0x00000000
        /*0060*/ 	.short	0x0004
        /*0062*/ 	.short	0x0020
        /*0064*/ 	.byte	0x00, 0xf5, 0x21, 0x00


	//----- nvinfo : EIATTR_KPARAM_INFO
	.align		4
.L_21:
        /*0068*/ 	.byte	0x04, 0x17
        /*006a*/ 	.short	(.L_23 - .L_22)
.L_22:
        /*006c*/ 	.word	0x00000000
        /*0070*/ 	.short	0x0003
        /*0072*/ 	.short	0x0018
        /*0074*/ 	.byte	0x00, 0xf5, 0x21, 0x00


	//----- nvinfo : EIATTR_KPARAM_INFO
	.align		4
.L_23:
        /*0078*/ 	.byte	0x04, 0x17
        /*007a*/ 	.short	(.L_25 - .L_24)
.L_24:
        /*007c*/ 	.word	0x00000000
        /*0080*/ 	.short	0x0002
        /*0082*/ 	.short	0x0010
        /*0084*/ 	.byte	0x00, 0xf5, 0x21, 0x00


	//----- nvinfo : EIATTR_KPARAM_INFO
	.align		4
.L_25:
        /*0088*/ 	.byte	0x04, 0x17
        /*008a*/ 	.short	(.L_27 - .L_26)
.L_26:
        /*008c*/ 	.word	0x00000000
        /*0090*/ 	.short	0x0001
        /*0092*/ 	.short	0x0008
        /*0094*/ 	.byte	0x00, 0xf5, 0x21, 0x00


	//----- nvinfo : EIATTR_KPARAM_INFO
	.align		4
.L_27:
        /*0098*/ 	.byte	0x04, 0x17
        /*009a*/ 	.short	(.L_29 - .L_28)
.L_28:
        /*009c*/ 	.word	0x00000000
        /*00a0*/ 	.short	0x0000
        /*00a2*/ 	.short	0x0000
        /*00a4*/ 	.byte	0x00, 0xf5, 0x21, 0x00


	//----- nvinfo : EIATTR_SPARSE_MMA_MASK
	.align		4
.L_29:
        /*00a8*/ 	.byte	0x03, 0x50
        /*00aa*/ 	.short	0x0000


	//----- nvinfo : EIATTR_MAXREG_COUNT
	.align		4
        /*00ac*/ 	.byte	0x03, 0x1b
        /*00ae*/ 	.short	0x00ff


	//----- nvinfo : EIATTR_MERCURY_ISA_VERSION
	.align		4
        /*00b0*/ 	.byte	0x03, 0x5f
        /*00b2*/ 	.short	0x0101


	//----- nvinfo : EIATTR_VRC_CTA_INIT_COUNT
	.align		4
        /*00b4*/ 	.byte	0x02, 0x4a
	.zero		1
	.zero		1


	//----- nvinfo : EIATTR_EXIT_INSTR_OFFSETS
	.align		4
        /*00b8*/ 	.byte	0x04, 0x1c
        /*00ba*/ 	.short	(.L_31 - .L_30)


	//   ....[0]....
.L_30:
        /*00bc*/ 	.word	0x000000a0


	//   ....[1]....
        /*00c0*/ 	.word	0x00001930


	//   ....[2]....
        /*00c4*/ 	.word	0x00001940


	//   ....[3]....
        /*00c8*/ 	.word	0x00003030


	//----- nvinfo : EIATTR_CRS_STACK_SIZE
	.align		4
.L_31:
        /*00cc*/ 	.byte	0x04, 0x1e
        /*00ce*/ 	.short	(.L_33 - .L_32)
.L_32:
        /*00d0*/ 	.word	0x00000000


	//----- nvinfo : EIATTR_CBANK_PARAM_SIZE
	.align		4
.L_33:
        /*00d4*/ 	.byte	0x03, 0x19
        /*00d6*/ 	.short	0x0040


	//----- nvinfo : EIATTR_PARAM_CBANK
	.align		4
        /*00d8*/ 	.byte	0x04, 0x0a
        /*00da*/ 	.short	(.L_35 - .L_34)
	.align		4
.L_34:
        /*00dc*/ 	.word	index@(.nv.constant0._ZN10fuzzformer7kernels36_GLOBAL__N__618b6c95_4_k_cu_c15faefd30fuzzy_attention_forward_kernelEPKfS3_S3_S3_S3_Pfiiii)
        /*00e0*/ 	.short	0x0380
        /*00e2*/ 	.short	0x0040


	//----- nvinfo : EIATTR_SW_WAR
	.align		4
.L_35:
        /*00e4*/ 	.byte	0x04, 0x36
        /*00e6*/ 	.short	(.L_37 - .L_36)
.L_36:
        /*00e8*/ 	.word	0x00000008
.L_37:


//--------------------- .nv.callgraph             --------------------------
	.section	.nv.callgraph,"",@"SHT_CUDA_CALLGRAPH"
	.align	4
	.sectionentsize	8
	.align		4
        /*0000*/ 	.word	0x00000000
	.align		4
        /*0004*/ 	.word	0xffffffff
	.align		4
        /*0008*/ 	.word	0x00000000
	.align		4
        /*000c*/ 	.word	0xfffffffe
	.align		4
        /*0010*/ 	.word	0x00000000
	.align		4
        /*0014*/ 	.word	0xfffffffd
	.align		4
        /*0018*/ 	.word	0x00000000
	.align		4
        /*001c*/ 	.word	0xfffffffc


//--------------------- .text._ZN10fuzzformer7kernels36_GLOBAL__N__618b6c95_4_k_cu_c15faefd30fuzzy_attention_forward_kernelEPKfS3_S3_S3_S3_Pfiiii --------------------------
	.section	.text._ZN10fuzzformer7kernels36_GLOBAL__N__618b6c95_4_k_cu_c15faefd30fuzzy_attention_forward_kernelEPKfS3_S3_S3_S3_Pfiiii,"ax",@progbits
	.align	128
.text._ZN10fuzzformer7kernels36_GLOBAL__N__618b6c95_4_k_cu_c15faefd30fuzzy_attention_forward_kernelEPKfS3_S3_S3_S3_Pfiiii:
        .type           _ZN10fuzzformer7kernels36_GLOBAL__N__618b6c95_4_k_cu_c15faefd30fuzzy_attention_forward_kernelEPKfS3_S3_S3_S3_Pfiiii,@function
        .size           _ZN10fuzzformer7kernels36_GLOBAL__N__618b6c95_4_k_cu_c15faefd30fuzzy_attention_forward_kernelEPKfS3_S3_S3_S3_Pfiiii,(.L_x_40 - _ZN10fuzzformer7kernels36_GLOBAL__N__618b6c95_4_k_cu_c15faefd30fuzzy_attention_forward_kernelEPKfS3_S3_S3_S3_Pfiiii)
        .other          _ZN10fuzzformer7kernels36_GLOBAL__N__618b6c95_4_k_cu_c15faefd30fuzzy_attention_forward_kernelEPKfS3_S3_S3_S3_Pfiiii,@"STO_CUDA_ENTRY STV_DEFAULT"
_ZN10fuzzformer7kernels36_GLOBAL__N__618b6c95_4_k_cu_c15faefd30fuzzy_attention_forward_kernelEPKfS3_S3_S3_S3_Pfiiii:
[----:B------:R-:W-:Y:S01]  /*0000*/  LDC R1, c[0x0][0x37c] ;  /* 0x0000df00ff017b82 */ /* 0x000fe20000000800 */
[----:B------:R-:W0:Y:S07]  /*0010*/  S2R R7, SR_TID.X ;  /* 0x0000000000077919 */ /* 0x000e2e0000002100 */
[----:B------:R-:W1:Y:S08]  /*0020*/  LDC.64 R4, c[0x0][0x3b0] ;  /* 0x0000ec00ff047b82 */ /* 0x000e700000000a00 */
[----:B------:R-:W0:Y:S08]  /*0030*/  S2UR UR4, SR_CTAID.X ;  /* 0x00000000000479c3 */ /* 0x000e300000002500 */
[----:B------:R-:W0:Y:S08]  /*0040*/  LDC R14, c[0x0][0x360] ;  /* 0x0000d800ff0e7b82 */ /* 0x000e300000000800 */
[----:B------:R-:W2:Y:S01]  /*0050*/  LDC R3, c[0x0][0x3b8] ;  /* 0x0000ee00ff037b82 */ /* 0x000ea20000000800 */
[----:B-1----:R-:W-:-:S02]  /*0060*/  IMAD R4, R5, R4, RZ ;  /* 0x0000000405047224 */ /* 0x002fc400078e02ff */
[----:B0-----:R-:W-:Y:S02]  /*0070*/  IMAD R14, R14, UR4, R7 ;  /* 0x000000040e0e7c24 */ /* 0x001fe4000f8e0207 */
[----:B--2---:R-:W-:-:S05]  /*0080*/  IMAD R7, R4, R3, RZ ;  /* 0x0000000304077224 */ /* 0x004fca00078e02ff */
[----:B------:R-:W-:-:S13]  /*0090*/  ISETP.GE.AND P0, PT, R14, R7, PT ;  /* 0x000000070e00720c */ /* 0x000fda0003f06270 */
[----:B------:R-:W-:Y:S05]  /*00a0*/  @P0 EXIT ;  /* 0x000000000000094d */ /* 0x000fea0003800000 */
[----:B------:R-:W-:Y:S01]  /*00b0*/  IABS R9, R3 ;  /* 0x0000000300097213 */ /* 0x000fe20000000000 */
[----:B------:R-:W0:Y:S01]  /*00c0*/  LDCU.64 UR8, c[0x0][0x358] ;  /* 0x00006b00ff0877ac */ /* 0x000e220008000a00 */
[----:B------:R-:W-:Y:S01]  /*00d0*/  IABS R4, R14 ;  /* 0x0000000e00047213 */ /* 0x000fe20000000000 */
[----:B------:R-:W1:Y:S01]  /*00e0*/  LDC.64 R16, c[0x0][0x380] ;  /* 0x0000e000ff107b82 */ /* 0x000e620000000a00 */
[----:B------:R-:W2:Y:S01]  /*00f0*/  I2F.RP R0, R9 ;  /* 0x0000000900007306 */ /* 0x000ea20000209400 */
[----:B------:R-:W3:Y:S06]  /*0100*/  LDCU UR4, c[0x0][0x3bc] ;  /* 0x00007780ff0477ac */ /* 0x000eec0008000800 */
[----:B------:R-:W4:Y:S01]  /*0110*/  LDC.64 R12, c[0x0][0x388] ;  /* 0x0000e200ff0c7b82 */ /* 0x000f220000000a00 */
[----:B--2---:R-:W2:Y:S02]  /*0120*/  MUFU.RCP R0, R0 ;  /* 0x0000000000007308 */ /* 0x004ea40000001000 */
[----:B--2---:R-:W-:-:S02]  /*0130*/  IADD3 R6, PT, PT, R0, 0xffffffe, RZ ;  /* 0x0ffffffe00067810 */ /* 0x004fc40007ffe0ff */
[----:B------:R-:W-:-:S04]  /*0140*/  IABS R0, R5 ;  /* 0x0000000500007213 */ /* 0x000fc80000000000 */
[----:B------:R2:W0:Y:S08]  /*0150*/  F2I.FTZ.U32.TRUNC.NTZ R7, R6 ;  /* 0x0000000600077305 */ /* 0x000430000021f000 */
[----:B------:R-:W3:Y:S01]  /*0160*/  I2F.RP R8, R0 ;  /* 0x0000000000087306 */ /* 0x000ee20000209400 */
[----:B--2---:R-:W-:Y:S01]  /*0170*/  HFMA2 R6, -RZ, RZ, 0, 0 ;  /* 0x00000000ff067431 */ /* 0x004fe200000001ff */
[----:B0-----:R-:W-:-:S05]  /*0180*/  IADD3 R2, PT, PT, RZ, -R7, RZ ;  /* 0x80000007ff027210 */ /* 0x001fca0007ffe0ff */
[----:B------:R-:W-:Y:S01]  /*0190*/  IMAD R11, R2, R9, RZ ;  /* 0x00000009020b7224 */ /* 0x000fe200078e02ff */
[----:B------:R-:W-:Y:S01]  /*01a0*/  MOV R2, R4 ;  /* 0x0000000400027202 */ /* 0x000fe20000000f00 */
[----:B---3--:R-:W0:Y:S02]  /*01b0*/  MUFU.RCP R8, R8 ;  /* 0x0000000800087308 */ /* 0x008e240000001000 */
[----:B------:R-:W-:-:S06]  /*01c0*/  IMAD.HI.U32 R7, R7, R11, R6 ;  /* 0x0000000b07077227 */ /* 0x000fcc00078e0006 */
[----:B------:R-:W-:-:S04]  /*01d0*/  IMAD.HI.U32 R4, R7, R2, RZ ;  /* 0x0000000207047227 */ /* 0x000fc800078e00ff */
[----:B------:R-:W-:-:S04]  /*01e0*/  IMAD.MOV R6, RZ, RZ, -R4 ;  /* 0x000000ffff067224 */ /* 0x000fc800078e0a04 */
[----:B------:R-:W-:Y:S01]  /*01f0*/  IMAD R2, R9, R6, R2 ;  /* 0x0000000609027224 */ /* 0x000fe200078e0202 */
[----:B0-----:R-:W-:-:S04]  /*0200*/  IADD3 R6, PT, PT, R8, 0xffffffe, RZ ;  /* 0x0ffffffe08067810 */ /* 0x001fc80007ffe0ff */
[----:B------:R-:W-:Y:S01]  /*0210*/  ISETP.GT.U32.AND P1, PT, R9, R2, PT ;  /* 0x000000020900720c */ /* 0x000fe20003f24070 */
[----:B------:R0:W2:Y:S02]  /*0220*/  F2I.FTZ.U32.TRUNC.NTZ R7, R6 ;  /* 0x0000000600077305 */ /* 0x0000a4000021f000 */
[----:B0-----:R-:W-:-:S10]  /*0230*/  MOV R6, RZ ;  /* 0x000000ff00067202 */ /* 0x001fd40000000f00 */
[-C--:B------:R-:W-:Y:S02]  /*0240*/  @!P1 IADD3 R2, PT, PT, R2, -R9.reuse, RZ ;  /* 0x8000000902029210 */ /* 0x080fe40007ffe0ff */
[----:B------:R-:W-:Y:S02]  /*0250*/  @!P1 IADD3 R4, PT, PT, R4, 0x1, RZ ;  /* 0x0000000104049810 */ /* 0x000fe40007ffe0ff */
[----:B------:R-:W-:Y:S01]  /*0260*/  ISETP.GE.U32.AND P0, PT, R2, R9, PT ;  /* 0x000000090200720c */ /* 0x000fe20003f06070 */
[----:B--2---:R-:W-:Y:S01]  /*0270*/  IMAD.MOV R9, RZ, RZ, -R7 ;  /* 0x000000ffff097224 */ /* 0x004fe200078e0a07 */
[----:B------:R-:W-:Y:S02]  /*0280*/  LOP3.LUT R2, R14, R3, RZ, 0x3c, !PT ;  /* 0x000000030e027212 */ /* 0x000fe400078e3cff */
[----:B------:R-:W-:Y:S01]  /*0290*/  ISETP.NE.AND P1, PT, R3, RZ, PT ;  /* 0x000000ff0300720c */ /* 0x000fe20003f25270 */
[----:B------:R-:W-:Y:S01]  /*02a0*/  IMAD R9, R9, R0, RZ ;  /* 0x0000000009097224 */ /* 0x000fe200078e02ff */
[----:B------:R-:W-:-:S03]  /*02b0*/  ISETP.GE.AND P2, PT, R2, RZ, PT ;  /* 0x000000ff0200720c */ /* 0x000fc60003f46270 */
[----:B------:R-:W-:Y:S02]  /*02c0*/  IMAD.HI.U32 R6, R7, R9, R6 ;  /* 0x0000000907067227 */ /* 0x000fe400078e0006 */
[----:B------:R-:W0:Y:S02]  /*02d0*/  LDC.64 R8, c[0x0][0x3a0] ;  /* 0x0000e800ff087b82 */ /* 0x000e240000000a00 */
[----:B------:R-:W-:-:S06]  /*02e0*/  @P0 IADD3 R4, PT, PT, R4, 0x1, RZ ;  /* 0x0000000104040810 */ /* 0x000fcc0007ffe0ff */
[----:B------:R-:W-:Y:S02]  /*02f0*/  @!P2 IADD3 R4, PT, PT, -R4, RZ, RZ ;  /* 0x000000ff0404a210 */ /* 0x000fe40007ffe1ff */
[----:B------:R-:W-:-:S04]  /*0300*/  @!P1 LOP3.LUT R4, RZ, R3, RZ, 0x33, !PT ;  /* 0x00000003ff049212 */ /* 0x000fc800078e33ff */
[----:B------:R-:W-:Y:S02]  /*0310*/  IABS R11, R4 ;  /* 0x00000004000b7213 */ /* 0x000fe40000000000 */
[----:B------:R-:W-:-:S03]  /*0320*/  ISETP.GE.AND P2, PT, R4, RZ, PT ;  /* 0x000000ff0400720c */ /* 0x000fc60003f46270 */
[----:B------:R-:W-:-:S05]  /*0330*/  IMAD.HI.U32 R6, R6, R11, RZ ;  /* 0x0000000b06067227 */ /* 0x000fca00078e00ff */
[----:B------:R-:W-:-:S05]  /*0340*/  IADD3 R6, PT, PT, -R6, RZ, RZ ;  /* 0x000000ff06067210 */ /* 0x000fca0007ffe1ff */
[C---:B------:R-:W-:Y:S02]  /*0350*/  IMAD R11, R0.reuse, R6, R11 ;  /* 0x00000006000b7224 */ /* 0x040fe400078e020b */
[----:B------:R-:W2:Y:S03]  /*0360*/  LDC.64 R6, c[0x0][0x398] ;  /* 0x0000e600ff067b82 */ /* 0x000ea60000000a00 */
[----:B------:R-:W-:-:S13]  /*0370*/  ISETP.GT.U32.AND P0, PT, R0, R11, PT ;  /* 0x0000000b0000720c */ /* 0x000fda0003f04070 */
[----:B------:R-:W-:Y:S02]  /*0380*/  @!P0 IADD3 R11, PT, PT, R11, -R0, RZ ;  /* 0x800000000b0b8210 */ /* 0x000fe40007ffe0ff */
[----:B------:R-:W-:Y:S02]  /*0390*/  ISETP.NE.AND P0, PT, R5, RZ, PT ;  /* 0x000000ff0500720c */ /* 0x000fe40003f05270 */
[----:B------:R-:W-:-:S13]  /*03a0*/  ISETP.GT.U32.AND P1, PT, R0, R11, PT ;  /* 0x0000000b0000720c */ /* 0x000fda0003f24070 */
[----:B------:R-:W-:-:S05]  /*03b0*/  @!P1 IMAD.IADD R11, R11, 0x1, -R0 ;  /* 0x000000010b0b9824 */ /* 0x000fca00078e0a00 */
[----:B------:R-:W-:Y:S02]  /*03c0*/  @!P2 IADD3 R11, PT, PT, -R11, RZ, RZ ;  /* 0x000000ff0b0ba210 */ /* 0x000fe40007ffe1ff */
[----:B------:R-:W-:-:S05]  /*03d0*/  @!P0 LOP3.LUT R11, RZ, R5, RZ, 0x33, !PT ;  /* 0x00000005ff0b8212 */ /* 0x000fca00078e33ff */
[----:B--2---:R-:W-:Y:S01]  /*03e0*/  IMAD.WIDE R6, R11, 0x4, R6 ;  /* 0x000000040b067825 */ /* 0x004fe200078e0206 */
[----:B------:R-:W-:-:S03]  /*03f0*/  I2FP.F32.S32 R15, UR4 ;  /* 0x00000004000f7c45 */ /* 0x000fc60008201400 */
[----:B0-----:R-:W-:Y:S01]  /*0400*/  IMAD.WIDE R8, R11, 0x4, R8 ;  /* 0x000000040b087825 */ /* 0x001fe200078e0208 */
[----:B------:R-:W5:Y:S01]  /*0410*/  LDG.E.CONSTANT R2, desc[UR8][R6.64] ;  /* 0x0000000806027981 */ /* 0x000f62000c1e9900 */
[----:B------:R-:W0:Y:S01]  /*0420*/  LDC.64 R10, c[0x0][0x3a8] ;  /* 0x0000ea00ff0a7b82 */ /* 0x000e220000000a00 */
[----:B------:R-:W-:Y:S01]  /*0430*/  IADD3 R5, PT, PT, R15, 0x1800000, RZ ;  /* 0x018000000f057810 */ /* 0x000fe20007ffe0ff */
[----:B------:R-:W-:Y:S01]  /*0440*/  IMAD R3, R4, R3, RZ ;  /* 0x0000000304037224 */ /* 0x000fe200078e02ff */
[----:B------:R1:W5:Y:S01]  /*0450*/  LDG.E.CONSTANT R0, desc[UR8][R8.64] ;  /* 0x0000000808007981 */ /* 0x000362000c1e9900 */
[----:B------:R-:W-:Y:S01]  /*0460*/  IMAD R14, R14, UR4, RZ ;  /* 0x000000040e0e7c24 */ /* 0x000fe2000f8e02ff */
[----:B------:R-:W-:Y:S01]  /*0470*/  LOP3.LUT R5, R5, 0x7f800000, RZ, 0xc0, !PT ;  /* 0x7f80000005057812 */ /* 0x000fe200078ec0ff */
[----:B------:R-:W-:-:S03]  /*0480*/  IMAD R3, R3, UR4, RZ ;  /* 0x0000000403037c24 */ /* 0x000fc6000f8e02ff */
[----:B------:R-:W-:Y:S01]  /*0490*/  ISETP.GT.U32.AND P0, PT, R5, 0x1ffffff, PT ;  /* 0x01ffffff0500780c */ /* 0x000fe20003f04070 */
[----:B----4-:R-:W-:Y:S01]  /*04a0*/  IMAD.WIDE R12, R3, 0x4, R12 ;  /* 0x00000004030c7825 */ /* 0x010fe200078e020c */
[----:B------:R-:W-:-:S03]  /*04b0*/  SHF.R.S32.HI R4, RZ, 0x1f, R3 ;  /* 0x0000001fff047819 */ /* 0x000fc60000011403 */
[----:B-1----:R-:W-:-:S04]  /*04c0*/  IMAD.WIDE R8, R14, 0x4, R16 ;  /* 0x000000040e087825 */ /* 0x002fc800078e0210 */
[----:B0-----:R-:W-:-:S04]  /*04d0*/  IMAD.WIDE R10, R14, 0x4, R10 ;  /* 0x000000040e0a7825 */ /* 0x001fc800078e020a */
[----:B------:R-:W-:Y:S05]  /*04e0*/  @P0 BRA `(.L_x_0) ;  /* 0x0000000000140947 */ /* 0x000fea0003800000 */
[----:B------:R-:W-:Y:S02]  /*04f0*/  MOV R16, R15 ;  /* 0x0000000f00107202 */ /* 0x000fe40000000f00 */
[----:B------:R-:W-:-:S07]  /*0500*/  MOV R18, 0x520 ;  /* 0x0000052000127802 */ /* 0x000fce0000000f00 */
[----:B-----5:R-:W-:Y:S05]  /*0510*/  CALL.REL.NOINC `($__internal_0_$__cuda_sm20_rcp_rn_f32_slowpath) ;  /* 0x0000002800cc7944 */ /* 0x020fea0003c00000 */
[----:B------:R-:W-:Y:S01]  /*0520*/  MOV R5, R20 ;  /* 0x0000001400057202 */ /* 0x000fe20000000f00 */
[----:B------:R-:W-:Y:S06]  /*0530*/  BRA `(.L_x_1) ;  /* 0x0000000000107947 */ /* 0x000fec0003800000 */
.L_x_0:
[----:B------:R-:W0:Y:S02]  /*0540*/  MUFU.RCP R6, R15 ;  /* 0x0000000f00067308 */ /* 0x000e240000001000 */
[----:B0-----:R-:W-:-:S04]  /*0550*/  FFMA R5, R15, R6, -1 ;  /* 0xbf8000000f057423 */ /* 0x001fc80000000006 */
[----:B------:R-:W-:-:S04]  /*0560*/  FADD.FTZ R5, -R5, -RZ ;  /* 0x800000ff05057221 */ /* 0x000fc80000010100 */
[----:B------:R-:W-:-:S07]  /*0570*/  FFMA R5, R6, R5, R6 ;  /* 0x0000000506057223 */ /* 0x000fce0000000006 */
.L_x_1:
[----:B------:R-:W0:Y:S01]  /*0580*/  LDCU UR4, c[0x0][0x3b8] ;  /* 0x00007700ff0477ac */ /* 0x000e220008000800 */
[----:B------:R-:W-:Y:S02]  /*0590*/  HFMA2 R16, -RZ, RZ, 0, 0 ;  /* 0x00000000ff107431 */ /* 0x000fe400000001ff */
[----:B0-----:R-:W-:-:S05]  /*05a0*/  IMAD.U32 R18, RZ, RZ, UR4 ;  /* 0x00000004ff127e24 */ /* 0x001fca000f8e00ff */
[----:B------:R-:W-:-:S13]  /*05b0*/  ISETP.GE.AND P0, PT, R18, 0x1, PT ;  /* 0x000000011200780c */ /* 0x000fda0003f06270 */
[----:B------:R-:W-:Y:S05]  /*05c0*/  @!P0 BRA `(.L_x_2) ;  /* 0x0000000c00d88947 */ /* 0x000fea0003800000 */
[----:B------:R-:W0:Y:S02]  /*05d0*/  LDC R17, c[0x0][0x3bc] ;  /* 0x0000ef00ff117b82 */ /* 0x000e240000000800 */
[----:B0-----:R-:W-:-:S13]  /*05e0*/  ISETP.GE.AND P0, PT, R17, 0x1, PT ;  /* 0x000000011100780c */ /* 0x001fda0003f06270 */
[----:B------:R-:W-:Y:S05]  /*05f0*/  @!P0 BRA `(.L_x_3) ;  /* 0x00000008009c8947 */ /* 0x000fea0003800000 */
[C---:B------:R-:W-:Y:S01]  /*0600*/  IADD3 R6, PT, PT, R17.reuse, -0x1, RZ ;  /* 0xffffffff11067810 */ /* 0x040fe20007ffe0ff */
[----:B------:R-:W-:Y:S01]  /*0610*/  UMOV UR4, URZ ;  /* 0x000000ff00047c82 */ /* 0x000fe20008000000 */
[C---:B------:R-:W-:Y:S02]  /*0620*/  LOP3.LUT R7, R17.reuse, 0x7, RZ, 0xc0, !PT ;  /* 0x0000000711077812 */ /* 0x040fe400078ec0ff */
[----:B------:R-:W-:Y:S02]  /*0630*/  ISETP.GE.U32.AND P0, PT, R6, 0xf, PT ;  /* 0x0000000f0600780c */ /* 0x000fe40003f06070 */
[C---:B------:R-:W-:Y:S02]  /*0640*/  LOP3.LUT R6, R17.reuse, 0xf, RZ, 0xc0, !PT ;  /* 0x0000000f11067812 */ /* 0x040fe400078ec0ff */
[C---:B------:R-:W-:Y:S02]  /*0650*/  LOP3.LUT R15, R17.reuse, 0x7ffffff0, RZ, 0xc0, !PT ;  /* 0x7ffffff0110f7812 */ /* 0x040fe400078ec0ff */
[----:B------:R-:W-:-:S02]  /*0660*/  LOP3.LUT R17, R17, 0x3, RZ, 0xc0, !PT ;  /* 0x0000000311117812 */ /* 0x000fc400078ec0ff */
[----:B------:R-:W-:-:S07]  /*0670*/  MOV R16, RZ ;  /* 0x000000ff00107202 */ /* 0x000fce0000000f00 */
.L_x_9:
[----:B------:R-:W0:Y:S01]  /*0680*/  LDCU UR5, c[0x0][0x3bc] ;  /* 0x00007780ff0577ac */ /* 0x000e220008000800 */
[----:B------:R-:W-:Y:S02]  /*0690*/  HFMA2 R25, -RZ, RZ, 0, 0 ;  /* 0x00000000ff197431 */ /* 0x000fe400000001ff */
[----:B------:R-:W-:Y:S01]  /*06a0*/  IMAD.MOV.U32 R23, RZ, RZ, RZ ;  /* 0x000000ffff177224 */ /* 0x000fe200078e00ff */
[----:B0-----:R-:W-:Y:S01]  /*06b0*/  UIMAD UR5, UR4, UR5, URZ ;  /* 0x00000005040572a4 */ /* 0x001fe2000f8e02ff */
[----:B------:R-:W-:Y:S11]  /*06c0*/  @!P0 BRA `(.L_x_4) ;  /* 0x0000000000e48947 */ /* 0x000ff60003800000 */
[----:B------:R-:W-:Y:S02]  /*06d0*/  MOV R25, RZ ;  /* 0x000000ff00197202 */ /* 0x000fe40000000f00 */
[----:B------:R-:W-:-:S07]  /*06e0*/  MOV R22, RZ ;  /* 0x000000ff00167202 */ /* 0x000fce0000000f00 */
.L_x_5:
[C---:B------:R-:W-:Y:S01]  /*06f0*/  IADD3 R19, PT, PT, R22.reuse, UR5, RZ ;  /* 0x0000000516137c10 */ /* 0x040fe2000fffe0ff */
[----:B------:R-:W-:-:S04]  /*0700*/  IMAD.WIDE.U32 R20, R22, 0x4, R8 ;  /* 0x0000000416147825 */ /* 0x000fc800078e0008 */
[----:B------:R-:W-:Y:S01]  /*0710*/  IMAD.WIDE.U32 R18, R19, 0x4, R12 ;  /* 0x0000000413127825 */ /* 0x000fe200078e000c */
[----:B------:R-:W2:Y:S04]  /*0720*/  LDG.E.CONSTANT R24, desc[UR8][R20.64] ;  /* 0x0000000814187981 */ /* 0x000ea8000c1e9900 */
[----:B------:R-:W2:Y:S04]  /*0730*/  LDG.E.CONSTANT R23, desc[UR8][R18.64] ;  /* 0x0000000812177981 */ /* 0x000ea8000c1e9900 */
[----:B------:R-:W3:Y:S04]  /*0740*/  LDG.E.CONSTANT R26, desc[UR8][R20.64+0x8] ;  /* 0x00000808141a7981 */ /* 0x000ee8000c1e9900 */
[----:B------:R-:W3:Y:S04]  /*0750*/  LDG.E.CONSTANT R27, desc[UR8][R18.64+0x8] ;  /* 0x00000808121b7981 */ /* 0x000ee8000c1e9900 */
[----:B------:R-:W4:Y:S04]  /*0760*/  LDG.E.CONSTANT R28, desc[UR8][R20.64+0x3c] ;  /* 0x00003c08141c7981 */ /* 0x000f28000c1e9900 */
[----:B------:R-:W4:Y:S01]  /*0770*/  LDG.E.CONSTANT R29, desc[UR8][R18.64+0x3c] ;  /* 0x00003c08121d7981 */ /* 0x000f22000c1e9900 */
[----:B--2---:R-:W-:-:S03]  /*0780*/  FFMA R23, R24, R23, R25 ;  /* 0x0000001718177223 */ /* 0x004fc60000000019 */
[----:B------:R-:W2:Y:S04]  /*0790*/  LDG.E.CONSTANT R24, desc[UR8][R20.64+0x4] ;  /* 0x0000040814187981 */ /* 0x000ea8000c1e9900 */
[----:B------:R-:W2:Y:S02]  /*07a0*/  LDG.E.CONSTANT R25, desc[UR8][R18.64+0x4] ;  /* 0x0000040812197981 */ /* 0x000ea4000c1e9900 */
[----:B--2---:R-:W-:Y:S02]  /*07b0*/  FFMA R23, R24, R25, R23 ;  /* 0x0000001918177223 */ /* 0x004fe40000000017 */
[----:B------:R-:W2:Y:S04]  /*07c0*/  LDG.E.CONSTANT R24, desc[UR8][R20.64+0xc] ;  /* 0x00000c0814187981 */ /* 0x000ea8000c1e9900 */
[----:B------:R-:W2:Y:S01]  /*07d0*/  LDG.E.CONSTANT R25, desc[UR8][R18.64+0xc] ;  /* 0x00000c0812197981 */ /* 0x000ea2000c1e9900 */
[----:B---3--:R-:W-:-:S03]  /*07e0*/  FFMA R23, R26, R27, R23 ;  /* 0x0000001b1a177223 */ /* 0x008fc60000000017 */
[----:B------:R-:W3:Y:S04]  /*07f0*/  LDG.E.CONSTANT R26, desc[UR8][R20.64+0x10] ;  /* 0x00001008141a7981 */ /* 0x000ee8000c1e9900 */
[----:B------:R-:W3:Y:S01]  /*0800*/  LDG.E.CONSTANT R27, desc[UR8][R18.64+0x10] ;  /* 0x00001008121b7981 */ /* 0x000ee2000c1e9900 */
[----:B--2---:R-:W-:-:S03]  /*0810*/  FFMA R23, R24, R25, R23 ;  /* 0x0000001918177223 */ /* 0x004fc60000000017 */
        /* <DEDUP_REMOVED lines=23> */
[----:B------:R-:W-:Y:S01]  /*0990*/  IADD3 R22, PT, PT, R22, 0x10, RZ ;  /* 0x0000001016167810 */ /* 0x000fe20007ffe0ff */
[----:B--2---:R-:W-:Y:S02]  /*09a0*/  FFMA R23, R24, R25, R23 ;  /* 0x0000001918177223 */ /* 0x004fe40000000017 */
[----:B------:R-:W2:Y:S04]  /*09b0*/  LDG.E.CONSTANT R25, desc[UR8][R20.64+0x34] ;  /* 0x0000340814197981 */ /* 0x000ea8000c1e9900 */
[----:B------:R-:W2:Y:S01]  /*09c0*/  LDG.E.CONSTANT R24, desc[UR8][R18.64+0x34] ;  /* 0x0000340812187981 */ /* 0x000ea2000c1e9900 */
[----:B---3--:R-:W-:-:S03]  /*09d0*/  FFMA R26, R26, R27, R23 ;  /* 0x0000001b1a1a7223 */ /* 0x008fc60000000017 */
[----:B------:R-:W3:Y:S04]  /*09e0*/  LDG.E.CONSTANT R23, desc[UR8][R20.64+0x38] ;  /* 0x0000380814177981 */ /* 0x000ee8000c1e9900 */
[----:B------:R-:W3:Y:S01]  /*09f0*/  LDG.E.CONSTANT R27, desc[UR8][R18.64+0x38] ;  /* 0x00003808121b7981 */ /* 0x000ee2000c1e9900 */
[----:B------:R-:W-:Y:S01]  /*0a00*/  ISETP.NE.AND P1, PT, R22, R15, PT ;  /* 0x0000000f1600720c */ /* 0x000fe20003f25270 */
[----:B--2---:R-:W-:-:S04]  /*0a10*/  FFMA R24, R25, R24, R26 ;  /* 0x0000001819187223 */ /* 0x004fc8000000001a */
[----:B---3--:R-:W-:-:S04]  /*0a20*/  FFMA R23, R23, R27, R24 ;  /* 0x0000001b17177223 */ /* 0x008fc80000000018 */
[----:B----4-:R-:W-:-:S04]  /*0a30*/  FFMA R25, R28, R29, R23 ;  /* 0x0000001d1c197223 */ /* 0x010fc80000000017 */
[----:B------:R-:W-:Y:S05]  /*0a40*/  @P1 BRA `(.L_x_5) ;  /* 0xfffffffc00281947 */ /* 0x000fea000383ffff */
[----:B------:R-:W-:-:S07]  /*0a50*/  IMAD.MOV.U32 R23, RZ, RZ, R15 ;  /* 0x000000ffff177224 */ /* 0x000fce00078e000f */
.L_x_4:
[----:B------:R-:W-:-:S13]  /*0a60*/  ISETP.NE.AND P1, PT, R6, RZ, PT ;  /* 0x000000ff0600720c */ /* 0x000fda0003f25270 */
[----:B------:R-:W-:Y:S05]  /*0a70*/  @!P1 BRA `(.L_x_6) ;  /* 0x0000000400449947 */ /* 0x000fea0003800000 */
[----:B------:R-:W-:Y:S02]  /*0a80*/  IADD3 R18, PT, PT, R6, -0x1, RZ ;  /* 0xffffffff06127810 */ /* 0x000fe40007ffe0ff */
[----:B------:R-:W-:Y:S02]  /*0a90*/  ISETP.NE.AND P1, PT, R7, RZ, PT ;  /* 0x000000ff0700720c */ /* 0x000fe40003f25270 */
[----:B------:R-:W-:-:S13]  /*0aa0*/  ISETP.GE.U32.AND P2, PT, R18, 0x7, PT ;  /* 0x000000071200780c */ /* 0x000fda0003f46070 */
[----:B------:R-:W-:Y:S05]  /*0ab0*/  @!P2 BRA `(.L_x_7) ;  /* 0x000000000080a947 */ /* 0x000fea0003800000 */
[C---:B------:R-:W-:Y:S01]  /*0ac0*/  IADD3 R27, PT, PT, R23.reuse, UR5, RZ ;  /* 0x00000005171b7c10 */ /* 0x040fe2000fffe0ff */
[----:B------:R-:W-:-:S04]  /*0ad0*/  IMAD.WIDE.U32 R20, R23, 0x4, R8 ;  /* 0x0000000417147825 */ /* 0x000fc800078e0008 */
[----:B------:R-:W-:Y:S01]  /*0ae0*/  IMAD.WIDE.U32 R26, R27, 0x4, R12 ;  /* 0x000000041b1a7825 */ /* 0x000fe200078e000c */
[----:B------:R-:W2:Y:S01]  /*0af0*/  LDG.E.CONSTANT R22, desc[UR8][R20.64] ;  /* 0x0000000814167981 */ /* 0x000ea2000c1e9900 */
[----:B------:R-:W-:-:S03]  /*0b00*/  IADD3 R19, P2, PT, R23, UR5, RZ ;  /* 0x0000000517137c10 */ /* 0x000fc6000ff5e0ff */
[----:B------:R-:W3:Y:S04]  /*0b10*/  LDG.E.CONSTANT R29, desc[UR8][R20.64+0x8] ;  /* 0x00000808141d7981 */ /* 0x000ee8000c1e9900 */
[----:B------:R-:W2:Y:S01]  /*0b20*/  LDG.E.CONSTANT R26, desc[UR8][R26.64] ;  /* 0x000000081a1a7981 */ /* 0x000ea2000c1e9900 */
[----:B------:R-:W-:Y:S02]  /*0b30*/  IADD3.X R24, PT, PT, RZ, RZ, RZ, P2, !PT ;  /* 0x000000ffff187210 */ /* 0x000fe400017fe4ff */
[----:B------:R-:W-:-:S04]  /*0b40*/  LEA R18, P2, R19, R12, 0x2 ;  /* 0x0000000c13127211 */ /* 0x000fc800078410ff */
[----:B------:R-:W-:Y:S01]  /*0b50*/  LEA.HI.X R19, R19, R13, R24, 0x2, P2 ;  /* 0x0000000d13137211 */ /* 0x000fe200010f1418 */
[----:B------:R-:W4:Y:S04]  /*0b60*/  LDG.E.CONSTANT R27, desc[UR8][R20.64+0x10] ;  /* 0x00001008141b7981 */ /* 0x000f28000c1e9900 */
[----:B------:R-:W3:Y:S04]  /*0b70*/  LDG.E.CONSTANT R24, desc[UR8][R18.64+0x4] ;  /* 0x0000040812187981 */ /* 0x000ee8000c1e9900 */
[----:B------:R-:W4:Y:S01]  /*0b80*/  LDG.E.CONSTANT R28, desc[UR8][R18.64+0x8] ;  /* 0x00000808121c7981 */ /* 0x000f22000c1e9900 */
[----:B--2---:R-:W-:-:S03]  /*0b90*/  FFMA R22, R22, R26, R25 ;  /* 0x0000001a16167223 */ /* 0x004fc60000000019 */
[----:B------:R-:W3:Y:S04]  /*0ba0*/  LDG.E.CONSTANT R25, desc[UR8][R20.64+0x4] ;  /* 0x0000040814197981 */ /* 0x000ee8000c1e9900 */
[----:B------:R-:W2:Y:S01]  /*0bb0*/  LDG.E.CONSTANT R26, desc[UR8][R18.64+0x10] ;  /* 0x00001008121a7981 */ /* 0x000ea2000c1e9900 */
[----:B---3--:R-:W-:-:S03]  /*0bc0*/  FFMA R22, R25, R24, R22 ;  /* 0x0000001819167223 */ /* 0x008fc60000000016 */
[----:B------:R-:W3:Y:S04]  /*0bd0*/  LDG.E.CONSTANT R25, desc[UR8][R20.64+0xc] ;  /* 0x00000c0814197981 */ /* 0x000ee8000c1e9900 */
[----:B------:R-:W3:Y:S01]  /*0be0*/  LDG.E.CONSTANT R24, desc[UR8][R18.64+0xc] ;  /* 0x00000c0812187981 */ /* 0x000ee2000c1e9900 */
[----:B----4-:R-:W-:-:S03]  /*0bf0*/  FFMA R22, R29, R28, R22 ;  /* 0x0000001c1d167223 */ /* 0x010fc60000000016 */
[----:B------:R-:W4:Y:S04]  /*0c00*/  LDG.E.CONSTANT R28, desc[UR8][R20.64+0x1c] ;  /* 0x00001c08141c7981 */ /* 0x000f28000c1e9900 */
[----:B------:R-:W4:Y:S01]  /*0c10*/  LDG.E.CONSTANT R29, desc[UR8][R18.64+0x1c] ;  /* 0x00001c08121d7981 */ /* 0x000f22000c1e9900 */
[----:B---3--:R-:W-:-:S03]  /*0c20*/  FFMA R22, R25, R24, R22 ;  /* 0x0000001819167223 */ /* 0x008fc60000000016 */
[----:B------:R-:W3:Y:S04]  /*0c30*/  LDG.E.CONSTANT R25, desc[UR8][R20.64+0x14] ;  /* 0x0000140814197981 */ /* 0x000ee8000c1e9900 */
[----:B------:R-:W3:Y:S01]  /*0c40*/  LDG.E.CONSTANT R24, desc[UR8][R18.64+0x14] ;  /* 0x0000140812187981 */ /* 0x000ee2000c1e9900 */
[----:B--2---:R-:W-:-:S03]  /*0c50*/  FFMA R26, R27, R26, R22 ;  /* 0x0000001a1b1a7223 */ /* 0x004fc60000000016 */
[----:B------:R-:W2:Y:S04]  /*0c60*/  LDG.E.CONSTANT R22, desc[UR8][R20.64+0x18] ;  /* 0x0000180814167981 */ /* 0x000ea8000c1e9900 */
[----:B------:R-:W2:Y:S01]  /*0c70*/  LDG.E.CONSTANT R27, desc[UR8][R18.64+0x18] ;  /* 0x00001808121b7981 */ /* 0x000ea2000c1e9900 */
[----:B------:R-:W-:Y:S01]  /*0c80*/  IADD3 R23, PT, PT, R23, 0x8, RZ ;  /* 0x0000000817177810 */ /* 0x000fe20007ffe0ff */
[----:B---3--:R-:W-:-:S04]  /*0c90*/  FFMA R25, R25, R24, R26 ;  /* 0x0000001819197223 */ /* 0x008fc8000000001a */
[----:B--2---:R-:W-:-:S04]  /*0ca0*/  FFMA R25, R22, R27, R25 ;  /* 0x0000001b16197223 */ /* 0x004fc80000000019 */
[----:B----4-:R-:W-:-:S07]  /*0cb0*/  FFMA R25, R28, R29, R25 ;  /* 0x0000001d1c197223 */ /* 0x010fce0000000019 */
.L_x_7:
[----:B------:R-:W-:Y:S05]  /*0cc0*/  @!P1 BRA `(.L_x_6) ;  /* 0x0000000000b09947 */ /* 0x000fea0003800000 */
[----:B------:R-:W-:Y:S01]  /*0cd0*/  VIADD R18, R7, 0xffffffff ;  /* 0xffffffff07127836 */ /* 0x000fe20000000000 */
[----:B------:R-:W-:-:S04]  /*0ce0*/  ISETP.NE.AND P1, PT, R17, RZ, PT ;  /* 0x000000ff1100720c */ /* 0x000fc80003f25270 */
        /* <DEDUP_REMOVED lines=8> */
[----:B------:R-:W2:Y:S02]  /*0d70*/  LDG.E.CONSTANT R20, desc[UR8][R20.64] ;  /* 0x0000000814147981 */ /* 0x000ea4000c1e9900 */
[----:B--2---:R-:W-:Y:S01]  /*0d80*/  FFMA R25, R22, R20, R25 ;  /* 0x0000001416197223 */ /* 0x004fe20000000019 */
[----:B------:R-:W-:Y:S01]  /*0d90*/  IADD3.X R22, PT, PT, RZ, RZ, RZ, P2, !PT ;  /* 0x000000ffff167210 */ /* 0x000fe200017fe4ff */
[----:B------:R-:W2:Y:S01]  /*0da0*/  LDG.E.CONSTANT R20, desc[UR8][R18.64+0xc] ;  /* 0x00000c0812147981 */ /* 0x000ea2000c1e9900 */
[----:B------:R-:W-:-:S04]  /*0db0*/  LEA R26, P2, R27, R12, 0x2 ;  /* 0x0000000c1b1a7211 */ /* 0x000fc800078410ff */
[----:B------:R-:W-:Y:S02]  /*0dc0*/  LEA.HI.X R27, R27, R13, R22, 0x2, P2 ;  /* 0x0000000d1b1b7211 */ /* 0x000fe400010f1416 */
[----:B------:R-:W4:Y:S04]  /*0dd0*/  LDG.E.CONSTANT R22, desc[UR8][R18.64+0x8] ;  /* 0x0000080812167981 */ /* 0x000f28000c1e9900 */
[----:B------:R-:W3:Y:S04]  /*0de0*/  LDG.E.CONSTANT R28, desc[UR8][R26.64+0x4] ;  /* 0x000004081a1c7981 */ /* 0x000ee8000c1e9900 */
[----:B------:R-:W4:Y:S04]  /*0df0*/  LDG.E.CONSTANT R29, desc[UR8][R26.64+0x8] ;  /* 0x000008081a1d7981 */ /* 0x000f28000c1e9900 */
[----:B------:R-:W2:Y:S01]  /*0e00*/  LDG.E.CONSTANT R21, desc[UR8][R26.64+0xc] ;  /* 0x00000c081a157981 */ /* 0x000ea2000c1e9900 */
[----:B------:R-:W-:Y:S01]  /*0e10*/  IADD3 R23, PT, PT, R23, 0x4, RZ ;  /* 0x0000000417177810 */ /* 0x000fe20007ffe0ff */
[----:B---3--:R-:W-:-:S04]  /*0e20*/  FFMA R25, R24, R28, R25 ;  /* 0x0000001c18197223 */ /* 0x008fc80000000019 */
[----:B----4-:R-:W-:-:S04]  /*0e30*/  FFMA R25, R22, R29, R25 ;  /* 0x0000001d16197223 */ /* 0x010fc80000000019 */
[----:B--2---:R-:W-:-:S07]  /*0e40*/  FFMA R25, R20, R21, R25 ;  /* 0x0000001514197223 */ /* 0x004fce0000000019 */
.L_x_8:
[----:B------:R-:W-:Y:S05]  /*0e50*/  @!P1 BRA `(.L_x_6) ;  /* 0x00000000004c9947 */ /* 0x000fea0003800000 */
[C---:B------:R-:W-:Y:S01]  /*0e60*/  IADD3 R21, PT, PT, R23.reuse, UR5, RZ ;  /* 0x0000000517157c10 */ /* 0x040fe2000fffe0ff */
[----:B------:R-:W-:-:S04]  /*0e70*/  IMAD.WIDE.U32 R18, R23, 0x4, R8 ;  /* 0x0000000417127825 */ /* 0x000fc800078e0008 */
[----:B------:R-:W-:Y:S01]  /*0e80*/  IMAD.WIDE.U32 R20, R21, 0x4, R12 ;  /* 0x0000000415147825 */ /* 0x000fe200078e000c */
[----:B------:R-:W2:Y:S05]  /*0e90*/  LDG.E.CONSTANT R22, desc[UR8][R18.64] ;  /* 0x0000000812167981 */ /* 0x000eaa000c1e9900 */
[----:B------:R-:W2:Y:S01]  /*0ea0*/  LDG.E.CONSTANT R20, desc[UR8][R20.64] ;  /* 0x0000000814147981 */ /* 0x000ea2000c1e9900 */
[----:B------:R-:W-:Y:S01]  /*0eb0*/  ISETP.NE.AND P1, PT, R17, 0x1, PT ;  /* 0x000000011100780c */ /* 0x000fe20003f25270 */
[----:B--2---:R-:W-:-:S12]  /*0ec0*/  FFMA R25, R22, R20, R25 ;  /* 0x0000001416197223 */ /* 0x004fd80000000019 */
[----:B------:R-:W-:Y:S05]  /*0ed0*/  @!P1 BRA `(.L_x_6) ;  /* 0x00000000002c9947 */ /* 0x000fea0003800000 */
[----:B------:R-:W-:Y:S02]  /*0ee0*/  IADD3 R21, P2, PT, R23, UR5, RZ ;  /* 0x0000000517157c10 */ /* 0x000fe4000ff5e0ff */
[----:B------:R-:W-:-:S03]  /*0ef0*/  ISETP.NE.AND P1, PT, R17, 0x2, PT ;  /* 0x000000021100780c */ /* 0x000fc60003f25270 */
[----:B------:R-:W-:Y:S01]  /*0f00*/  IMAD.X R22, RZ, RZ, RZ, P2 ;  /* 0x000000ffff167224 */ /* 0x000fe200010e06ff */
[----:B------:R-:W-:-:S04]  /*0f10*/  LEA R20, P2, R21, R12, 0x2 ;  /* 0x0000000c15147211 */ /* 0x000fc800078410ff */
[----:B------:R-:W-:Y:S02]  /*0f20*/  LEA.HI.X R21, R21, R13, R22, 0x2, P2 ;  /* 0x0000000d15157211 */ /* 0x000fe400010f1416 */
[----:B------:R-:W2:Y:S04]  /*0f30*/  LDG.E.CONSTANT R22, desc[UR8][R18.64+0x4] ;  /* 0x0000040812167981 */ /* 0x000ea8000c1e9900 */
[----:B------:R-:W2:Y:S04]  /*0f40*/  LDG.E.CONSTANT R23, desc[UR8][R20.64+0x4] ;  /* 0x0000040814177981 */ /* 0x000ea8000c1e9900 */
[----:B------:R-:W3:Y:S04]  /*0f50*/  @P1 LDG.E.CONSTANT R24, desc[UR8][R18.64+0x8] ;  /* 0x0000080812181981 */ /* 0x000ee8000c1e9900 */
[----:B------:R-:W3:Y:S01]  /*0f60*/  @P1 LDG.E.CONSTANT R26, desc[UR8][R20.64+0x8] ;  /* 0x00000808141a1981 */ /* 0x000ee2000c1e9900 */
[----:B--2---:R-:W-:-:S04]  /*0f70*/  FFMA R25, R22, R23, R25 ;  /* 0x0000001716197223 */ /* 0x004fc80000000019 */
[----:B---3--:R-:W-:-:S07]  /*0f80*/  @P1 FFMA R25, R24, R26, R25 ;  /* 0x0000001a18191223 */ /* 0x008fce0000000019 */
.L_x_6:
[----:B-----5:R-:W-:Y:S01]  /*0f90*/  FFMA R25, R25, R5, -R0 ;  /* 0x0000000519197223 */ /* 0x020fe20000000800 */
[----:B------:R-:W-:-:S03]  /*0fa0*/  UIADD3 UR4, UPT, UPT, UR4, 0x1, URZ ;  /* 0x0000000104047890 */ /* 0x000fc6000fffe0ff */
[----:B------:R-:W-:-:S04]  /*0fb0*/  FMUL R18, R2, -R25 ;  /* 0x8000001902127220 */ /* 0x000fc80000400000 */
[----:B------:R-:W-:-:S04]  /*0fc0*/  FMUL R18, R25, R18 ;  /* 0x0000001219127220 */ /* 0x000fc80000400000 */
[----:B------:R-:W-:Y:S02]  /*0fd0*/  FMUL R19, R18, 1.4426950216293334961 ;  /* 0x3fb8aa3b12137820 */ /* 0x000fe40000400000 */
[----:B------:R-:W0:Y:S03]  /*0fe0*/  LDC R18, c[0x0][0x3b8] ;  /* 0x0000ee00ff127b82 */ /* 0x000e260000000800 */
[----:B------:R-:W-:-:S13]  /*0ff0*/  FSETP.GEU.AND P1, PT, R19, -126, PT ;  /* 0xc2fc00001300780b */ /* 0x000fda0003f2e000 */
[----:B------:R-:W-:-:S04]  /*1000*/  @!P1 FMUL R19, R19, 0.5 ;  /* 0x3f00000013139820 */ /* 0x000fc80000400000 */
[----:B------:R-:W1:Y:S01]  /*1010*/  MUFU.EX2 R21, R19 ;  /* 0x0000001300157308 */ /* 0x000e620000000800 */
[----:B0-----:R-:W-:Y:S01]  /*1020*/  ISETP.NE.AND P2, PT, R18, UR4, PT ;  /* 0x0000000412007c0c */ /* 0x001fe2000bf45270 */
[----:B-1----:R-:W-:-:S04]  /*1030*/  @!P1 FMUL R21, R21, R21 ;  /* 0x0000001515159220 */ /* 0x002fc80000400000 */
[----:B------:R-:W-:-:S08]  /*1040*/  FADD R16, R21, R16 ;  /* 0x0000001015107221 */ /* 0x000fd00000000000 */
[----:B------:R-:W-:Y:S05]  /*1050*/  @!P2 BRA `(.L_x_2) ;  /* 0x000000040034a947 */ /* 0x000fea0003800000 */
[----:B------:R-:W-:Y:S05]  /*1060*/  BRA `(.L_x_9) ;  /* 0xfffffff400847947 */ /* 0x000fea000383ffff */
.L_x_3:
[C---:B------:R-:W-:Y:S01]  /*1070*/  ISETP.GE.U32.AND P0, PT, R18.reuse, 0x4, PT ;  /* 0x000000041200780c */ /* 0x040fe20003f06070 */
[----:B-----5:R-:W-:Y:S01]  /*1080*/  FFMA R7, RZ, R5, -R0 ;  /* 0x00000005ff077223 */ /* 0x020fe20000000800 */
[----:B------:R-:W-:Y:S02]  /*1090*/  LOP3.LUT R15, R18, 0x3, RZ, 0xc0, !PT ;  /* 0x00000003120f7812 */ /* 0x000fe400078ec0ff */
[----:B------:R-:W-:Y:S01]  /*10a0*/  MOV R16, RZ ;  /* 0x000000ff00107202 */ /* 0x000fe20000000f00 */
[----:B------:R-:W-:-:S04]  /*10b0*/  FMUL R6, R2, -R7 ;  /* 0x8000000702067220 */ /* 0x000fc80000400000 */
[----:B------:R-:W-:-:S04]  /*10c0*/  FMUL R6, R7, R6 ;  /* 0x0000000607067220 */ /* 0x000fc80000400000 */
[----:B------:R-:W-:Y:S01]  /*10d0*/  FMUL R6, R6, 1.4426950216293334961 ;  /* 0x3fb8aa3b06067820 */ /* 0x000fe20000400000 */
[----:B------:R-:W-:Y:S06]  /*10e0*/  @!P0 BRA `(.L_x_10) ;  /* 0x0000000000e48947 */ /* 0x000fec0003800000 */
[C---:B------:R-:W-:Y:S01]  /*10f0*/  FMUL R7, R6.reuse, 0.5 ;  /* 0x3f00000006077820 */ /* 0x040fe20000400000 */
[----:B------:R-:W-:Y:S01]  /*1100*/  FSETP.GEU.AND P0, PT, R6, -126, PT ;  /* 0xc2fc00000600780b */ /* 0x000fe20003f0e000 */
[----:B------:R-:W-:Y:S01]  /*1110*/  UMOV UR4, URZ ;  /* 0x000000ff00047c82 */ /* 0x000fe20008000000 */
[----:B------:R-:W-:Y:S01]  /*1120*/  LOP3.LUT R8, R18, 0x7ffffffc, RZ, 0xc0, !PT ;  /* 0x7ffffffc12087812 */ /* 0x000fe200078ec0ff */
[----:B------:R-:W-:Y:S01]  /*1130*/  HFMA2 R16, -RZ, RZ, 0, 0 ;  /* 0x00000000ff107431 */ /* 0x000fe200000001ff */
[----:B------:R-:W-:Y:S02]  /*1140*/  FSEL R9, R7, R6, !P0 ;  /* 0x0000000607097208 */ /* 0x000fe40004000000 */
[----:B------:R-:W-:Y:S02]  /*1150*/  ISETP.GT.AND P1, PT, R8, RZ, PT ;  /* 0x000000ff0800720c */ /* 0x000fe40003f24270 */
[----:B------:R-:W0:Y:S05]  /*1160*/  MUFU.EX2 R7, R9 ;  /* 0x0000000900077308 */ /* 0x000e2a0000000800 */
[----:B0-----:R-:W-:-:S06]  /*1170*/  @!P0 FMUL R7, R7, R7 ;  /* 0x0000000707078220 */ /* 0x001fcc0000400000 */
[----:B------:R-:W-:Y:S05]  /*1180*/  @!P1 BRA `(.L_x_11) ;  /* 0x0000000000a09947 */ /* 0x000fea0003800000 */
[----:B------:R-:W-:Y:S02]  /*1190*/  IADD3 R9, PT, PT, R8, -UR4, RZ ;  /* 0x8000000408097c10 */ /* 0x000fe4000fffe0ff */
[----:B------:R-:W-:Y:S02]  /*11a0*/  PLOP3.LUT P0, PT, PT, PT, PT, 0x80, 0x8 ;  /* 0x000000000008781c */ /* 0x000fe40003f0f070 */
[----:B------:R-:W-:-:S13]  /*11b0*/  ISETP.GT.AND P1, PT, R9, 0xc, PT ;  /* 0x0000000c0900780c */ /* 0x000fda0003f24270 */
[----:B------:R-:W-:Y:S05]  /*11c0*/  @!P1 BRA `(.L_x_12) ;  /* 0x0000000000549947 */ /* 0x000fea0003800000 */
[----:B------:R-:W-:Y:S02]  /*11d0*/  PLOP3.LUT P0, PT, PT, PT, PT, 0x8, 0x80 ;  /* 0x000000000080781c */ /* 0x000fe40003f0e170 */
[----:B------:R-:W-:-:S11]  /*11e0*/  IADD3 R9, PT, PT, R8, -0xc, RZ ;  /* 0xfffffff408097810 */ /* 0x000fd60007ffe0ff */
.L_x_13:
[----:B------:R-:W-:Y:S01]  /*11f0*/  FADD R16, R7, R16 ;  /* 0x0000001007107221 */ /* 0x000fe20000000000 */
[----:B------:R-:W-:-:S03]  /*1200*/  UIADD3 UR4, UPT, UPT, UR4, 0x10, URZ ;  /* 0x0000001004047890 */ /* 0x000fc6000fffe0ff */
[----:B------:R-:W-:-:S03]  /*1210*/  FADD R16, R7, R16 ;  /* 0x0000001007107221 */ /* 0x000fc60000000000 */
[----:B------:R-:W-:Y:S01]  /*1220*/  ISETP.LE.AND P1, PT, R9, UR4, PT ;  /* 0x0000000409007c0c */ /* 0x000fe2000bf23270 */
[----:B------:R-:W-:-:S04]  /*1230*/  FADD R16, R7, R16 ;  /* 0x0000001007107221 */ /* 0x000fc80000000000 */
        /* <DEDUP_REMOVED lines=12> */
[----:B------:R-:W-:Y:S01]  /*1300*/  FADD R16, R7, R16 ;  /* 0x0000001007107221 */ /* 0x000fe20000000000 */
[----:B------:R-:W-:Y:S06]  /*1310*/  @!P1 BRA `(.L_x_13) ;  /* 0xfffffffc00b49947 */ /* 0x000fec000383ffff */
.L_x_12:
[----:B------:R-:W-:-:S05]  /*1320*/  VIADD R9, R8, -UR4 ;  /* 0x8000000408097c36 */ /* 0x000fca0008000000 */
[----:B------:R-:W-:-:S13]  /*1330*/  ISETP.GT.AND P1, PT, R9, 0x4, PT ;  /* 0x000000040900780c */ /* 0x000fda0003f24270 */
[----:B------:R-:W-:Y:S05]  /*1340*/  @!P1 BRA `(.L_x_14) ;  /* 0x0000000000289947 */ /* 0x000fea0003800000 */
[----:B------:R-:W-:Y:S01]  /*1350*/  FADD R16, R16, R7 ;  /* 0x0000000710107221 */ /* 0x000fe20000000000 */
[----:B------:R-:W-:Y:S01]  /*1360*/  PLOP3.LUT P0, PT, PT, PT, PT, 0x8, 0x80 ;  /* 0x000000000080781c */ /* 0x000fe20003f0e170 */
[----:B------:R-:W-:Y:S02]  /*1370*/  UIADD3 UR4, UPT, UPT, UR4, 0x8, URZ ;  /* 0x0000000804047890 */ /* 0x000fe4000fffe0ff */
[----:B------:R-:W-:-:S04]  /*1380*/  FADD R16, R7, R16 ;  /* 0x0000001007107221 */ /* 0x000fc80000000000 */
[----:B------:R-:W-:-:S04]  /*1390*/  FADD R16, R7, R16 ;  /* 0x0000001007107221 */ /* 0x000fc80000000000 */
[----:B------:R-:W-:-:S04]  /*13a0*/  FADD R16, R7, R16 ;  /* 0x0000001007107221 */ /* 0x000fc80000000000 */
[----:B------:R-:W-:-:S04]  /*13b0*/  FADD R16, R7, R16 ;  /* 0x0000001007107221 */ /* 0x000fc80000000000 */
[----:B------:R-:W-:-:S04]  /*13c0*/  FADD R16, R7, R16 ;  /* 0x0000001007107221 */ /* 0x000fc80000000000 */
[----:B------:R-:W-:-:S04]  /*13d0*/  FADD R16, R7, R16 ;  /* 0x0000001007107221 */ /* 0x000fc80000000000 */
[----:B------:R-:W-:-:S07]  /*13e0*/  FADD R16, R7, R16 ;  /* 0x0000001007107221 */ /* 0x000fce0000000000 */
.L_x_14:
[----:B------:R-:W-:-:S13]  /*13f0*/  ISETP.NE.OR P0, PT, R8, UR4, P0 ;  /* 0x0000000408007c0c */ /* 0x000fda0008705670 */
[----:B------:R-:W-:Y:S05]  /*1400*/  @!P0 BRA `(.L_x_10) ;  /* 0x00000000001c8947 */ /* 0x000fea0003800000 */
.L_x_11:
[----:B------:R-:W-:Y:S01]  /*1410*/  UIADD3 UR4, UPT, UPT, UR4, 0x4, URZ ;  /* 0x0000000404047890 */ /* 0x000fe2000fffe0ff */
[----:B------:R-:W-:-:S04]  /*1420*/  FADD R16, R7, R16 ;  /* 0x0000001007107221 */ /* 0x000fc80000000000 */
[----:B------:R-:W-:Y:S01]  /*1430*/  FADD R16, R7, R16 ;  /* 0x0000001007107221 */ /* 0x000fe20000000000 */
[----:B------:R-:W-:-:S03]  /*1440*/  ISETP.NE.AND P0, PT, R8, UR4, PT ;  /* 0x0000000408007c0c */ /* 0x000fc6000bf05270 */
[----:B------:R-:W-:-:S04]  /*1450*/  FADD R16, R7, R16 ;  /* 0x0000001007107221 */ /* 0x000fc80000000000 */
[----:B------:R-:W-:-:S06]  /*1460*/  FADD R16, R7, R16 ;  /* 0x0000001007107221 */ /* 0x000fcc0000000000 */
[----:B------:R-:W-:Y:S05]  /*1470*/  @P0 BRA `(.L_x_11) ;  /* 0xfffffffc00e40947 */ /* 0x000fea000383ffff */
.L_x_10:
[----:B------:R-:W-:-:S13]  /*1480*/  ISETP.NE.AND P0, PT, R15, RZ, PT ;  /* 0x000000ff0f00720c */ /* 0x000fda0003f05270 */
[----:B------:R-:W-:Y:S05]  /*1490*/  @!P0 BRA `(.L_x_2) ;  /* 0x0000000000248947 */ /* 0x000fea0003800000 */
[----:B------:R-:W-:Y:S01]  /*14a0*/  FSETP.GEU.AND P0, PT, R6, -126, PT ;  /* 0xc2fc00000600780b */ /* 0x000fe20003f0e000 */
[----:B------:R-:W-:-:S12]  /*14b0*/  UMOV UR4, URZ ;  /* 0x000000ff00047c82 */ /* 0x000fd80008000000 */
[----:B------:R-:W-:-:S04]  /*14c0*/  @!P0 FMUL R6, R6, 0.5 ;  /* 0x3f00000006068820 */ /* 0x000fc80000400000 */
[----:B------:R-:W0:Y:S02]  /*14d0*/  MUFU.EX2 R7, R6 ;  /* 0x0000000600077308 */ /* 0x000e240000000800 */
[----:B0-----:R-:W-:-:S07]  /*14e0*/  @!P0 FMUL R7, R7, R7 ;  /* 0x0000000707078220 */ /* 0x001fce0000400000 */
.L_x_15:
[----:B------:R-:W-:Y:S01]  /*14f0*/  UIADD3 UR4, UPT, UPT, UR4, 0x1, URZ ;  /* 0x0000000104047890 */ /* 0x000fe2000fffe0ff */
[----:B------:R-:W-:-:S05]  /*1500*/  FADD R16, R7, R16 ;  /* 0x0000001007107221 */ /* 0x000fca0000000000 */
[----:B------:R-:W-:-:S13]  /*1510*/  ISETP.NE.AND P0, PT, R15, UR4, PT ;  /* 0x000000040f007c0c */ /* 0x000fda000bf05270 */
[----:B------:R-:W-:Y:S05]  /*1520*/  @P0 BRA `(.L_x_15) ;  /* 0xfffffffc00f00947 */ /* 0x000fea000383ffff */
.L_x_2:
[----:B------:R-:W0:Y:S02]  /*1530*/  LDC R15, c[0x0][0x3bc] ;  /* 0x0000ef00ff0f7b82 */ /* 0x000e240000000800 */
[----:B0-----:R-:W-:-:S13]  /*1540*/  ISETP.GE.AND P0, PT, R15, 0x1, PT ;  /* 0x000000010f00780c */ /* 0x001fda0003f06270 */
[----:B------:R-:W-:Y:S05]  /*1550*/  @!P0 BRA `(.L_x_16) ;  /* 0x0000000000f08947 */ /* 0x000fea0003800000 */
[C---:B------:R-:W-:Y:S01]  /*1560*/  ISETP.GE.U32.AND P1, PT, R15.reuse, 0x10, PT ;  /* 0x000000100f00780c */ /* 0x040fe20003f26070 */
[----:B------:R-:W-:Y:S01]  /*1570*/  HFMA2 R9, -RZ, RZ, 0, 0 ;  /* 0x00000000ff097431 */ /* 0x000fe200000001ff */
[----:B------:R-:W-:-:S04]  /*1580*/  LOP3.LUT R17, R15, 0xf, RZ, 0xc0, !PT ;  /* 0x0000000f0f117812 */ /* 0x000fc800078ec0ff */
[----:B------:R-:W-:-:S07]  /*1590*/  ISETP.NE.AND P2, PT, R17, RZ, PT ;  /* 0x000000ff1100720c */ /* 0x000fce0003f45270 */
[----:B------:R-:W-:Y:S06]  /*15a0*/  @!P1 BRA `(.L_x_17) ;  /* 0x0000000000589947 */ /* 0x000fec0003800000 */
[----:B------:R-:W-:Y:S02]  /*15b0*/  LOP3.LUT R9, R15, 0x7ffffff0, RZ, 0xc0, !PT ;  /* 0x7ffffff00f097812 */ /* 0x000fe400078ec0ff */
[----:B------:R-:W-:-:S07]  /*15c0*/  MOV R8, RZ ;  /* 0x000000ff00087202 */ /* 0x000fce0000000f00 */
.L_x_18:
[C---:B0-----:R-:W-:Y:S01]  /*15d0*/  IMAD.WIDE.U32 R6, R8.reuse, 0x4, R10 ;  /* 0x0000000408067825 */ /* 0x041fe200078e000a */
[----:B------:R-:W-:-:S04]  /*15e0*/  IADD3 R8, PT, PT, R8, 0x10, RZ ;  /* 0x0000001008087810 */ /* 0x000fc80007ffe0ff */
[----:B------:R0:W-:Y:S01]  /*15f0*/  STG.E desc[UR8][R6.64], RZ ;  /* 0x000000ff06007986 */ /* 0x0001e2000c101908 */
[----:B------:R-:W-:-:S03]  /*1600*/  ISETP.NE.AND P1, PT, R8, R9, PT ;  /* 0x000000090800720c */ /* 0x000fc60003f25270 */
[----:B------:R0:W-:Y:S04]  /*1610*/  STG.E desc[UR8][R6.64+0x4], RZ ;  /* 0x000004ff06007986 */ /* 0x0001e8000c101908 */
        /* <DEDUP_REMOVED lines=13> */
[----:B------:R0:W-:Y:S01]  /*16f0*/  STG.E desc[UR8][R6.64+0x3c], RZ ;  /* 0x00003cff06007986 */ /* 0x0001e2000c101908 */
[----:B------:R-:W-:Y:S05]  /*1700*/  @P1 BRA `(.L_x_18) ;  /* 0xfffffffc00b01947 */ /* 0x000fea000383ffff */
.L_x_17:
[----:B------:R-:W-:Y:S05]  /*1710*/  @!P2 BRA `(.L_x_16) ;  /* 0x000000000080a947 */ /* 0x000fea0003800000 */
[----:B------:R-:W-:Y:S02]  /*1720*/  ISETP.GE.U32.AND P1, PT, R17, 0x8, PT ;  /* 0x000000081100780c */ /* 0x000fe40003f26070 */
[----:B------:R-:W-:-:S04]  /*1730*/  LOP3.LUT R8, R15, 0x7, RZ, 0xc0, !PT ;  /* 0x000000070f087812 */ /* 0x000fc800078ec0ff */
[----:B------:R-:W-:-:S07]  /*1740*/  ISETP.NE.AND P2, PT, R8, RZ, PT ;  /* 0x000000ff0800720c */ /* 0x000fce0003f45270 */
[----:B------:R-:W-:Y:S06]  /*1750*/  @!P1 BRA `(.L_x_19) ;  /* 0x0000000000289947 */ /* 0x000fec0003800000 */
[C---:B0-----:R-:W-:Y:S01]  /*1760*/  IMAD.WIDE.U32 R6, R9.reuse, 0x4, R10 ;  /* 0x0000000409067825 */ /* 0x041fe200078e000a */
[----:B------:R-:W-:-:S04]  /*1770*/  IADD3 R9, PT, PT, R9, 0x8, RZ ;  /* 0x0000000809097810 */ /* 0x000fc80007ffe0ff */
[----:B------:R1:W-:Y:S04]  /*1780*/  STG.E desc[UR8][R6.64], RZ ;  /* 0x000000ff06007986 */ /* 0x0003e8000c101908 */
[----:B------:R1:W-:Y:S04]  /*1790*/  STG.E desc[UR8][R6.64+0x4], RZ ;  /* 0x000004ff06007986 */ /* 0x0003e8000c101908 */
[----:B------:R1:W-:Y:S04]  /*17a0*/  STG.E desc[UR8][R6.64+0x8], RZ ;  /* 0x000008ff06007986 */ /* 0x0003e8000c101908 */
[----:B------:R1:W-:Y:S04]  /*17b0*/  STG.E desc[UR8][R6.64+0xc], RZ ;  /* 0x00000cff06007986 */ /* 0x0003e8000c101908 */
[----:B------:R1:W-:Y:S04]  /*17c0*/  STG.E desc[UR8][R6.64+0x10], RZ ;  /* 0x000010ff06007986 */ /* 0x0003e8000c101908 */
[----:B------:R1:W-:Y:S04]  /*17d0*/  STG.E desc[UR8][R6.64+0x14], RZ ;  /* 0x000014ff06007986 */ /* 0x0003e8000c101908 */
[----:B------:R1:W-:Y:S04]  /*17e0*/  STG.E desc[UR8][R6.64+0x18], RZ ;  /* 0x000018ff06007986 */ /* 0x0003e8000c101908 */
[----:B------:R1:W-:Y:S02]  /*17f0*/  STG.E desc[UR8][R6.64+0x1c], RZ ;  /* 0x00001cff06007986 */ /* 0x0003e4000c101908 */
.L_x_19:
[----:B------:R-:W-:Y:S05]  /*1800*/  @!P2 BRA `(.L_x_16) ;  /* 0x000000000044a947 */ /* 0x000fea0003800000 */
[----:B------:R-:W-:Y:S02]  /*1810*/  ISETP.GE.U32.AND P1, PT, R8, 0x4, PT ;  /* 0x000000040800780c */ /* 0x000fe40003f26070 */
[----:B------:R-:W-:-:S04]  /*1820*/  LOP3.LUT R15, R15, 0x3, RZ, 0xc0, !PT ;  /* 0x000000030f0f7812 */ /* 0x000fc800078ec0ff */
[----:B------:R-:W-:-:S07]  /*1830*/  ISETP.NE.AND P2, PT, R15, RZ, PT ;  /* 0x000000ff0f00720c */ /* 0x000fce0003f45270 */
[----:B01----:R-:W-:-:S04]  /*1840*/  @P1 IMAD.WIDE.U32 R6, R9, 0x4, R10 ;  /* 0x0000000409061825 */ /* 0x003fc800078e000a */
[----:B------:R-:W-:Y:S01]  /*1850*/  @P1 VIADD R9, R9, 0x4 ;  /* 0x0000000409091836 */ /* 0x000fe20000000000 */
[----:B------:R2:W-:Y:S04]  /*1860*/  @P1 STG.E desc[UR8][R6.64], RZ ;  /* 0x000000ff06001986 */ /* 0x0005e8000c101908 */
[----:B------:R2:W-:Y:S04]  /*1870*/  @P1 STG.E desc[UR8][R6.64+0x4], RZ ;  /* 0x000004ff06001986 */ /* 0x0005e8000c101908 */
[----:B------:R2:W-:Y:S04]  /*1880*/  @P1 STG.E desc[UR8][R6.64+0x8], RZ ;  /* 0x000008ff06001986 */ /* 0x0005e8000c101908 */
[----:B------:R2:W-:Y:S01]  /*1890*/  @P1 STG.E desc[UR8][R6.64+0xc], RZ ;  /* 0x00000cff06001986 */ /* 0x0005e2000c101908 */
[----:B------:R-:W-:Y:S05]  /*18a0*/  @!P2 BRA `(.L_x_16) ;  /* 0x00000000001ca947 */ /* 0x000fea0003800000 */
[----:B------:R-:W-:-:S05]  /*18b0*/  UMOV UR4, URZ ;  /* 0x000000ff00047c82 */ /* 0x000fca0008000000 */
.L_x_20:
[C---:B--2---:R-:W-:Y:S01]  /*18c0*/  IMAD.WIDE.U32 R6, R9.reuse, 0x4, R10 ;  /* 0x0000000409067825 */ /* 0x044fe200078e000a */
[----:B------:R-:W-:Y:S01]  /*18d0*/  UIADD3 UR4, UPT, UPT, UR4, 0x1, URZ ;  /* 0x0000000104047890 */ /* 0x000fe2000fffe0ff */
[----:B------:R-:W-:-:S03]  /*18e0*/  IADD3 R9, PT, PT, R9, 0x1, RZ ;  /* 0x0000000109097810 */ /* 0x000fc60007ffe0ff */
[----:B------:R3:W-:Y:S02]  /*18f0*/  STG.E desc[UR8][R6.64], RZ ;  /* 0x000000ff06007986 */ /* 0x0007e4000c101908 */
[----:B------:R-:W-:-:S13]  /*1900*/  ISETP.NE.AND P1, PT, R15, UR4, PT ;  /* 0x000000040f007c0c */ /* 0x000fda000bf25270 */
[----:B---3--:R-:W-:Y:S05]  /*1910*/  @P1 BRA `(.L_x_20) ;  /* 0xfffffffc00e81947 */ /* 0x008fea000383ffff */
.L_x_16:
[----:B------:R-:W-:-:S13]  /*1920*/  ISETP.GE.AND P1, PT, R18, 0x1, PT ;  /* 0x000000011200780c */ /* 0x000fda0003f26270 */
[----:B------:R-:W-:Y:S05]  /*1930*/  @!P1 EXIT ;  /* 0x000000000000994d */ /* 0x000fea0003800000 */
[----:B------:R-:W-:Y:S05]  /*1940*/  @!P0 EXIT ;  /* 0x000000000000894d */ /* 0x000fea0003800000 */
[----:B012---:R-:W0:Y:S01]  /*1950*/  LDC.64 R6, c[0x0][0x380] ;  /* 0x0000e000ff067b82 */ /* 0x007e220000000a00 */
[----:B------:R-:W1:Y:S01]  /*1960*/  LDCU.64 UR4, c[0x0][0x388] ;  /* 0x00007100ff0477ac */ /* 0x000e620008000a00 */
[----:B------:R-:W-:Y:S01]  /*1970*/  IADD3 R8, PT, PT, R16, 0x1800000, RZ ;  /* 0x0180000010087810 */ /* 0x000fe20007ffe0ff */
[----:B------:R-:W-:Y:S03]  /*1980*/  BSSY.RECONVERGENT B0, `(.L_x_21) ;  /* 0x0000012000007945 */ /* 0x000fe60003800200 */
[----:B------:R-:W-:-:S04]  /*1990*/  LOP3.LUT R8, R8, 0x7f800000, RZ, 0xc0, !PT ;  /* 0x7f80000008087812 */ /* 0x000fc800078ec0ff */
[----:B------:R-:W-:Y:S01]  /*19a0*/  ISETP.GT.U32.AND P0, PT, R8, 0x1ffffff, PT ;  /* 0x01ffffff0800780c */ /* 0x000fe20003f04070 */
[----:B0-----:R-:W-:Y:S01]  /*19b0*/  IMAD.WIDE R14, R14, 0x4, R6 ;  /* 0x000000040e0e7825 */ /* 0x001fe200078e0206 */
[----:B-1----:R-:W-:-:S04]  /*19c0*/  LEA R6, P2, R3, UR4, 0x2 ;  /* 0x0000000403067c11 */ /* 0x002fc8000f8410ff */
[----:B------:R-:W-:Y:S02]  /*19d0*/  IADD3 R6, P3, PT, R6, 0x20, RZ ;  /* 0x0000002006067810 */ /* 0x000fe40007f7e0ff */
[----:B------:R-:W-:Y:S02]  /*19e0*/  IADD3 R7, P1, PT, R14, 0x20, RZ ;  /* 0x000000200e077810 */ /* 0x000fe40007f3e0ff */
[----:B------:R-:W-:Y:S02]  /*19f0*/  LEA.HI.X R8, R3, UR5, R4, 0x2, P2 ;  /* 0x0000000503087c11 */ /* 0x000fe400090f1404 */
[----:B------:R-:W-:Y:S02]  /*1a00*/  IADD3.X R9, PT, PT, RZ, R15, RZ, P1, !PT ;  /* 0x0000000fff097210 */ /* 0x000fe40000ffe4ff */
[----:B------:R-:W-:Y:S01]  /*1a10*/  IADD3.X R8, PT, PT, RZ, R8, RZ, P3, !PT ;  /* 0x00000008ff087210 */ /* 0x000fe20001ffe4ff */
[----:B------:R-:W-:Y:S06]  /*1a20*/  @P0 BRA `(.L_x_22) ;  /* 0x00000000000c0947 */ /* 0x000fec0003800000 */
[----:B------:R-:W-:-:S07]  /*1a30*/  MOV R18, 0x1a50 ;  /* 0x00001a5000127802 */ /* 0x000fce0000000f00 */
[----:B-----5:R-:W-:Y:S05]  /*1a40*/  CALL.REL.NOINC `($__internal_0_$__cuda_sm20_rcp_rn_f32_slowpath) ;  /* 0x0000001400807944 */ /* 0x020fea0003c00000 */
[----:B------:R-:W-:Y:S05]  /*1a50*/  BRA `(.L_x_23) ;  /* 0x0000000000107947 */ /* 0x000fea0003800000 */
.L_x_22:
[----:B------:R-:W0:Y:S02]  /*1a60*/  MUFU.RCP R17, R16 ;  /* 0x0000001000117308 */ /* 0x000e240000001000 */
[----:B0-----:R-:W-:-:S04]  /*1a70*/  FFMA R18, R17, R16, -1 ;  /* 0xbf80000011127423 */ /* 0x001fc80000000010 */
[----:B------:R-:W-:-:S04]  /*1a80*/  FADD.FTZ R18, -R18, -RZ ;  /* 0x800000ff12127221 */ /* 0x000fc80000010100 */
[----:B------:R-:W-:-:S07]  /*1a90*/  FFMA R20, R17, R18, R17 ;  /* 0x0000001211147223 */ /* 0x000fce0000000011 */
.L_x_23:
[----:B------:R-:W-:Y:S05]  /*1aa0*/  BSYNC.RECONVERGENT B0 ;  /* 0x0000000000007941 */ /* 0x000fea0003800200 */
.L_x_21:
[----:B------:R-:W0:Y:S01]  /*1ab0*/  LDCU UR4, c[0x0][0x3bc] ;  /* 0x00007780ff0477ac */ /* 0x000e220008000800 */
[----:B------:R-:W-:-:S04]  /*1ac0*/  FSETP.GT.AND P0, PT, R16, 9.9999999747524270788e-07, PT ;  /* 0x358637bd1000780b */ /* 0x000fc80003f04000 */
[----:B------:R-:W-:Y:S01]  /*1ad0*/  FSEL R20, R20, RZ, P0 ;  /* 0x000000ff14147208 */ /* 0x000fe20000000000 */
[----:B0-----:R-:W-:Y:S02]  /*1ae0*/  ULOP3.LUT UR14, UR4, 0x7ffffff0, URZ, 0xc0, !UPT ;  /* 0x7ffffff0040e7892 */ /* 0x001fe4000f8ec0ff */
[----:B------:R-:W-:Y:S02]  /*1af0*/  ULOP3.LUT UR12, UR4, 0x7, URZ, 0xc0, !UPT ;  /* 0x00000007040c7892 */ /* 0x000fe4000f8ec0ff */
[----:B------:R-:W-:Y:S02]  /*1b00*/  ULOP3.LUT UR13, UR4, 0x3, URZ, 0xc0, !UPT ;  /* 0x00000003040d7892 */ /* 0x000fe4000f8ec0ff */
[----:B------:R-:W-:Y:S02]  /*1b10*/  ULOP3.LUT UR7, UR4, 0xf, URZ, 0xc0, !UPT ;  /* 0x0000000f04077892 */ /* 0x000fe4000f8ec0ff */
[----:B------:R-:W-:Y:S01]  /*1b20*/  UIADD3 UR6, UPT, UPT, -UR14, URZ, URZ ;  /* 0x000000ff0e067290 */ /* 0x000fe2000fffe1ff */
[----:B------:R-:W-:-:S11]  /*1b30*/  UMOV UR4, URZ ;  /* 0x000000ff00047c82 */ /* 0x000fd60008000000 */
.L_x_34:
[----:B------:R-:W0:Y:S01]  /*1b40*/  LDC R16, c[0x0][0x3bc] ;  /* 0x0000ef00ff107b82 */ /* 0x000e220000000800 */
[----:B----4-:R-:W-:Y:S02]  /*1b50*/  CS2R R24, SRZ ;  /* 0x0000000000187805 */ /* 0x010fe4000001ff00 */
[C---:B0-----:R-:W-:Y:S01]  /*1b60*/  ISETP.GE.U32.AND P0, PT, R16.reuse, 0x10, PT ;  /* 0x000000101000780c */ /* 0x041fe20003f06070 */
[----:B------:R-:W-:-:S05]  /*1b70*/  IMAD R21, R16, UR4, RZ ;  /* 0x0000000410157c24 */ /* 0x000fca000f8e02ff */
[----:B------:R-:W-:-:S05]  /*1b80*/  IADD3 R22, P1, PT, R3, R21, RZ ;  /* 0x0000001503167210 */ /* 0x000fca0007f3e0ff */
[----:B--2---:R-:W-:Y:S02]  /*1b90*/  IMAD.X R23, RZ, RZ, R4, P1 ;  /* 0x000000ffff177224 */ /* 0x004fe400008e0604 */
[----:B------:R-:W-:Y:S06]  /*1ba0*/  @!P0 BRA `(.L_x_24) ;  /* 0x0000000400088947 */ /* 0x000fec0003800000 */
[C---:B------:R-:W-:Y:S01]  /*1bb0*/  LEA R26, P1, R21.reuse, R6, 0x2 ;  /* 0x00000006151a7211 */ /* 0x040fe200078210ff */
[----:B------:R-:W-:Y:S01]  /*1bc0*/  HFMA2 R25, -RZ, RZ, 0, 0 ;  /* 0x00000000ff197431 */ /* 0x000fe200000001ff */
[----:B------:R-:W-:Y:S01]  /*1bd0*/  MOV R24, R7 ;  /* 0x0000000700187202 */ /* 0x000fe20000000f00 */
[----:B------:R-:W-:Y:S01]  /*1be0*/  UMOV UR5, UR6 ;  /* 0x0000000600057c82 */ /* 0x000fe20008000000 */
[----:B------:R-:W-:Y:S02]  /*1bf0*/  MOV R27, R9 ;  /* 0x00000009001b7202 */ /* 0x000fe40000000f00 */
[----:B------:R-:W-:-:S07]  /*1c00*/  LEA.HI.X R29, R21, R8, RZ, 0x2, P1 ;  /* 0x00000008151d7211 */ /* 0x000fce00008f14ff */
.L_x_25:
[----:B------:R-:W-:Y:S01]  /*1c10*/  MOV R16, R26 ;  /* 0x0000001a00107202 */ /* 0x000fe20000000f00 */
[----:B------:R-:W-:Y:S01]  /*1c20*/  IMAD.MOV.U32 R17, RZ, RZ, R29 ;  /* 0x000000ffff117224 */ /* 0x000fe200078e001d */
[----:B------:R-:W-:Y:S02]  /*1c30*/  MOV R18, R24 ;  /* 0x0000001800127202 */ /* 0x000fe40000000f00 */
[----:B------:R-:W-:Y:S02]  /*1c40*/  MOV R19, R27 ;  /* 0x0000001b00137202 */ /* 0x000fe40000000f00 */
[----:B------:R-:W2:Y:S04]  /*1c50*/  LDG.E.CONSTANT R26, desc[UR8][R16.64+-0x20] ;  /* 0xffffe008101a7981 */ /* 0x000ea8000c1e9900 */
[----:B------:R-:W2:Y:S04]  /*1c60*/  LDG.E.CONSTANT R24, desc[UR8][R18.64+-0x20] ;  /* 0xffffe00812187981 */ /* 0x000ea8000c1e9900 */
        /* <DEDUP_REMOVED lines=38> */
[----:B------:R-:W-:Y:S01]  /*1ed0*/  UIADD3 UR5, UPT, UPT, UR5, 0x10, URZ ;  /* 0x0000001005057890 */ /* 0x000fe2000fffe0ff */
[----:B--2---:R-:W-:Y:S02]  /*1ee0*/  FFMA R24, R25, R26, R24 ;  /* 0x0000001a19187223 */ /* 0x004fe40000000018 */
[----:B------:R-:W2:Y:S04]  /*1ef0*/  LDG.E.CONSTANT R25, desc[UR8][R18.64+0x18] ;  /* 0x0000180812197981 */ /* 0x000ea8000c1e9900 */
[----:B------:R-:W2:Y:S01]  /*1f00*/  LDG.E.CONSTANT R26, desc[UR8][R16.64+0x18] ;  /* 0x00001808101a7981 */ /* 0x000ea2000c1e9900 */
[----:B---3--:R-:W-:-:S03]  /*1f10*/  FFMA R24, R27, R28, R24 ;  /* 0x0000001c1b187223 */ /* 0x008fc60000000018 */
[----:B------:R-:W3:Y:S04]  /*1f20*/  LDG.E.CONSTANT R28, desc[UR8][R18.64+0x1c] ;  /* 0x00001c08121c7981 */ /* 0x000ee8000c1e9900 */
[----:B------:R-:W3:Y:S01]  /*1f30*/  LDG.E.CONSTANT R27, desc[UR8][R16.64+0x1c] ;  /* 0x00001c08101b7981 */ /* 0x000ee2000c1e9900 */
[----:B------:R-:W-:Y:S01]  /*1f40*/  UISETP.NE.AND UP0, UPT, UR5, URZ, UPT ;  /* 0x000000ff0500728c */ /* 0x000fe2000bf05270 */
[----:B--2---:R-:W-:Y:S01]  /*1f50*/  FFMA R25, R25, R26, R24 ;  /* 0x0000001a19197223 */ /* 0x004fe20000000018 */
[----:B------:R-:W-:Y:S02]  /*1f60*/  IADD3 R24, P1, PT, R18, 0x40, RZ ;  /* 0x0000004012187810 */ /* 0x000fe40007f3e0ff */
[----:B------:R-:W-:-:S04]  /*1f70*/  IADD3 R26, P2, PT, R16, 0x40, RZ ;  /* 0x00000040101a7810 */ /* 0x000fc80007f5e0ff */
[----:B------:R-:W-:Y:S01]  /*1f80*/  IADD3.X R29, PT, PT, RZ, R17, RZ, P2, !PT ;  /* 0x00000011ff1d7210 */ /* 0x000fe200017fe4ff */
[----:B---3--:R-:W-:Y:S01]  /*1f90*/  FFMA R25, R28, R27, R25 ;  /* 0x0000001b1c197223 */ /* 0x008fe20000000019 */
[----:B------:R-:W-:Y:S01]  /*1fa0*/  IADD3.X R27, PT, PT, RZ, R19, RZ, P1, !PT ;  /* 0x00000013ff1b7210 */ /* 0x000fe20000ffe4ff */
[----:B------:R-:W-:Y:S06]  /*1fb0*/  BRA.U UP0, `(.L_x_25) ;  /* 0xfffffffd00147547 */ /* 0x000fec000b83ffff */
[----:B------:R-:W-:-:S07]  /*1fc0*/  IMAD.U32 R24, RZ, RZ, UR14 ;  /* 0x0000000eff187e24 */ /* 0x000fce000f8e00ff */
.L_x_24:
[----:B------:R-:W-:-:S09]  /*1fd0*/  UISETP.NE.AND UP0, UPT, UR7, URZ, UPT ;  /* 0x000000ff0700728c */ /* 0x000fd2000bf05270 */
[----:B------:R-:W-:Y:S05]  /*1fe0*/  BRA.U !UP0, `(.L_x_26) ;  /* 0x0000000508307547 */ /* 0x000fea000b800000 */
[----:B------:R-:W-:Y:S02]  /*1ff0*/  UIADD3 UR5, UPT, UPT, UR7, -0x1, URZ ;  /* 0xffffffff07057890 */ /* 0x000fe4000fffe0ff */
[----:B------:R-:W-:Y:S02]  /*2000*/  UISETP.NE.AND UP2, UPT, UR12, URZ, UPT ;  /* 0x000000ff0c00728c */ /* 0x000fe4000bf45270 */
[----:B------:R-:W-:-:S09]  /*2010*/  UISETP.GE.U32.AND UP1, UPT, UR5, 0x7, UPT ;  /* 0x000000070500788c */ /* 0x000fd2000bf26070 */
[----:B------:R-:W-:Y:S05]  /*2020*/  BRA.U !UP1, `(.L_x_27) ;  /* 0x0000000109787547 */ /* 0x000fea000b800000 */
[----:B------:R-:W-:-:S04]  /*2030*/  IADD3 R17, P1, PT, R21, R24, RZ ;  /* 0x0000001815117210 */ /* 0x000fc80007f3e0ff */
[----:B------:R-:W-:Y:S02]  /*2040*/  IADD3.X R18, PT, PT, RZ, RZ, RZ, P1, !PT ;  /* 0x000000ffff127210 */ /* 0x000fe40000ffe4ff */
[----:B------:R-:W-:-:S04]  /*2050*/  LEA R16, P1, R17, R12, 0x2 ;  /* 0x0000000c11107211 */ /* 0x000fc800078210ff */
[----:B------:R-:W-:Y:S01]  /*2060*/  LEA.HI.X R17, R17, R13, R18, 0x2, P1 ;  /* 0x0000000d11117211 */ /* 0x000fe200008f1412 */
[----:B------:R-:W-:-:S04]  /*2070*/  IMAD.WIDE.U32 R18, R24, 0x4, R14 ;  /* 0x0000000418127825 */ /* 0x000fc800078e000e */
[----:B------:R-:W2:Y:S04]  /*2080*/  LDG.E.CONSTANT R27, desc[UR8][R16.64] ;  /* 0x00000008101b7981 */ /* 0x000ea8000c1e9900 */
[----:B------:R-:W2:Y:S04]  /*2090*/  LDG.E.CONSTANT R26, desc[UR8][R18.64] ;  /* 0x00000008121a7981 */ /* 0x000ea8000c1e9900 */
[----:B------:R-:W3:Y:S04]  /*20a0*/  LDG.E.CONSTANT R28, desc[UR8][R18.64+0x1c] ;  /* 0x00001c08121c7981 */ /* 0x000ee8000c1e9900 */
[----:B------:R-:W3:Y:S01]  /*20b0*/  LDG.E.CONSTANT R29, desc[UR8][R16.64+0x1c] ;  /* 0x00001c08101d7981 */ /* 0x000ee2000c1e9900 */
[----:B--2---:R-:W-:-:S03]  /*20c0*/  FFMA R26, R26, R27, R25 ;  /* 0x0000001b1a1a7223 */ /* 0x004fc60000000019 */
[----:B------:R-:W2:Y:S04]  /*20d0*/  LDG.E.CONSTANT R25, desc[UR8][R18.64+0x4] ;  /* 0x0000040812197981 */ /* 0x000ea8000c1e9900 */
[----:B------:R-:W2:Y:S02]  /*20e0*/  LDG.E.CONSTANT R27, desc[UR8][R16.64+0x4] ;  /* 0x00000408101b7981 */ /* 0x000ea4000c1e9900 */
[----:B--2---:R-:W-:Y:S02]  /*20f0*/  FFMA R25, R25, R27, R26 ;  /* 0x0000001b19197223 */ /* 0x004fe4000000001a */
[----:B------:R-:W2:Y:S04]  /*2100*/  LDG.E.CONSTANT R26, desc[UR8][R18.64+0x8] ;  /* 0x00000808121a7981 */ /* 0x000ea8000c1e9900 */
[----:B------:R-:W2:Y:S02]  /*2110*/  LDG.E.CONSTANT R27, desc[UR8][R16.64+0x8] ;  /* 0x00000808101b7981 */ /* 0x000ea4000c1e9900 */
[----:B--2---:R-:W-:-:S02]  /*2120*/  FFMA R25, R26, R27, R25 ;  /* 0x0000001b1a197223 */ /* 0x004fc40000000019 */
        /* <DEDUP_REMOVED lines=10> */
[----:B------:R-:W2:Y:S01]  /*21d0*/  LDG.E.CONSTANT R27, desc[UR8][R16.64+0x18] ;  /* 0x00001808101b7981 */ /* 0x000ea2000c1e9900 */
[----:B------:R-:W-:Y:S01]  /*21e0*/  IADD3 R24, PT, PT, R24, 0x8, RZ ;  /* 0x0000000818187810 */ /* 0x000fe20007ffe0ff */
[----:B--2---:R-:W-:-:S04]  /*21f0*/  FFMA R25, R26, R27, R25 ;  /* 0x0000001b1a197223 */ /* 0x004fc80000000019 */
[----:B---3--:R-:W-:-:S07]  /*2200*/  FFMA R25, R28, R29, R25 ;  /* 0x0000001d1c197223 */ /* 0x008fce0000000019 */
.L_x_27:
        /* <DEDUP_REMOVED lines=23> */
.L_x_28:
[----:B------:R-:W-:Y:S05]  /*2380*/  BRA.U !UP2, `(.L_x_26) ;  /* 0x000000010a487547 */ /* 0x000fea000b800000 */
[----:B------:R-:W-:Y:S01]  /*2390*/  IADD3 R21, P1, PT, R21, R24, RZ ;  /* 0x0000001815157210 */ /* 0x000fe20007f3e0ff */
[----:B------:R-:W-:-:S04]  /*23a0*/  IMAD.WIDE.U32 R18, R24, 0x4, R14 ;  /* 0x0000000418127825 */ /* 0x000fc800078e000e */
[----:B------:R-:W-:Y:S01]  /*23b0*/  IMAD.X R17, RZ, RZ, RZ, P1 ;  /* 0x000000ffff117224 */ /* 0x000fe200008e06ff */
[C---:B------:R-:W-:Y:S01]  /*23c0*/  LEA R16, P1, R21.reuse, R12, 0x2 ;  /* 0x0000000c15107211 */ /* 0x040fe200078210ff */
[----:B------:R-:W2:Y:S03]  /*23d0*/  LDG.E.CONSTANT R24, desc[UR8][R18.64] ;  /* 0x0000000812187981 */ /* 0x000ea6000c1e9900 */
[----:B------:R-:W-:-:S05]  /*23e0*/  LEA.HI.X R17, R21, R13, R17, 0x2, P1 ;  /* 0x0000000d15117211 */ /* 0x000fca00008f1411 */
[----:B------:R-:W2:Y:S01]  /*23f0*/  LDG.E.CONSTANT R21, desc[UR8][R16.64] ;  /* 0x0000000810157981 */ /* 0x000ea2000c1e9900 */
[----:B------:R-:W-:Y:S01]  /*2400*/  UISETP.NE.AND UP1, UPT, UR13, 0x1, UPT ;  /* 0x000000010d00788c */ /* 0x000fe2000bf25270 */
[----:B--2---:R-:W-:-:S08]  /*2410*/  FFMA R25, R24, R21, R25 ;  /* 0x0000001518197223 */ /* 0x004fd00000000019 */
[----:B------:R-:W-:Y:S05]  /*2420*/  BRA.U !UP1, `(.L_x_26) ;  /* 0x0000000109207547 */ /* 0x000fea000b800000 */
[----:B------:R-:W-:Y:S01]  /*2430*/  UISETP.NE.AND UP1, UPT, UR13, 0x2, UPT ;  /* 0x000000020d00788c */ /* 0x000fe2000bf25270 */
[----:B------:R-:W2:Y:S04]  /*2440*/  LDG.E.CONSTANT R24, desc[UR8][R18.64+0x4] ;  /* 0x0000040812187981 */ /* 0x000ea8000c1e9900 */
[----:B------:R-:W2:Y:S01]  /*2450*/  LDG.E.CONSTANT R21, desc[UR8][R16.64+0x4] ;  /* 0x0000040810157981 */ /* 0x000ea2000c1e9900 */
[----:B------:R-:W-:-:S13]  /*2460*/  PLOP3.LUT P1, PT, PT, PT, UP1, 0x80, 0x8 ;  /* 0x000000000008781c */ /* 0x000fda0003f2f018 */
[----:B------:R-:W3:Y:S04]  /*2470*/  @P1 LDG.E.CONSTANT R26, desc[UR8][R18.64+0x8] ;  /* 0x00000808121a1981 */ /* 0x000ee8000c1e9900 */
[----:B------:R-:W3:Y:S01]  /*2480*/  @P1 LDG.E.CONSTANT R27, desc[UR8][R16.64+0x8] ;  /* 0x00000808101b1981 */ /* 0x000ee2000c1e9900 */
[----:B--2---:R-:W-:-:S04]  /*2490*/  FFMA R25, R24, R21, R25 ;  /* 0x0000001518197223 */ /* 0x004fc80000000019 */
[----:B---3--:R-:W-:-:S07]  /*24a0*/  @P1 FFMA R25, R26, R27, R25 ;  /* 0x0000001b1a191223 */ /* 0x008fce0000000019 */
.L_x_26:
[----:B-----5:R-:W-:-:S04]  /*24b0*/  FFMA R25, R25, R5, -R0 ;  /* 0x0000000519197223 */ /* 0x020fc80000000800 */
[----:B------:R-:W-:-:S04]  /*24c0*/  FMUL R16, R2, -R25 ;  /* 0x8000001902107220 */ /* 0x000fc80000400000 */
[----:B------:R-:W-:Y:S01]  /*24d0*/  FMUL R16, R25, R16 ;  /* 0x0000001019107220 */ /* 0x000fe20000400000 */
[----:B------:R-:W-:-:S03]  /*24e0*/  HFMA2 R25, -RZ, RZ, 0, 0 ;  /* 0x00000000ff197431 */ /* 0x000fc600000001ff */
[----:B------:R-:W-:-:S05]  /*24f0*/  FMUL R16, R16, 1.4426950216293334961 ;  /* 0x3fb8aa3b10107820 */ /* 0x000fca0000400000 */
[----:B------:R-:W-:-:S13]  /*2500*/  FSETP.GEU.AND P1, PT, R16, -126, PT ;  /* 0xc2fc00001000780b */ /* 0x000fda0003f2e000 */
[----:B------:R-:W-:-:S04]  /*2510*/  @!P1 FMUL R16, R16, 0.5 ;  /* 0x3f00000010109820 */ /* 0x000fc80000400000 */
[----:B------:R-:W0:Y:S02]  /*2520*/  MUFU.EX2 R21, R16 ;  /* 0x0000001000157308 */ /* 0x000e240000000800 */
[----:B0-----:R-:W-:-:S04]  /*2530*/  @!P1 FMUL R21, R21, R21 ;  /* 0x0000001515159220 */ /* 0x001fc80000400000 */
[----:B------:R-:W-:Y:S01]  /*2540*/  FMUL R21, R20, R21 ;  /* 0x0000001514157220 */ /* 0x000fe20000400000 */
[----:B------:R-:W-:Y:S06]  /*2550*/  @!P0 BRA `(.L_x_29) ;  /* 0x00000004002c8947 */ /* 0x000fec0003800000 */
[----:B------:R-:W-:Y:S01]  /*2560*/  MOV R25, RZ ;  /* 0x000000ff00197202 */ /* 0x000fe20000000f00 */
[----:B------:R-:W0:Y:S06]  /*2570*/  LDCU.64 UR10, c[0x0][0x390] ;  /* 0x00007200ff0a77ac */ /* 0x000e2c0008000a00 */
.L_x_30:
[----:B-1----:R-:W-:-:S04]  /*2580*/  IADD3 R16, P0, PT, R25, R22, RZ ;  /* 0x0000001619107210 */ /* 0x002fc80007f1e0ff */
[----:B------:R-:W-:Y:S02]  /*2590*/  IADD3.X R17, PT, PT, RZ, R23, RZ, P0, !PT ;  /* 0x00000017ff117210 */ /* 0x000fe400007fe4ff */
[----:B0-----:R-:W-:-:S04]  /*25a0*/  LEA R18, P0, R16, UR10, 0x2 ;  /* 0x0000000a10127c11 */ /* 0x001fc8000f8010ff */
[----:B------:R-:W-:Y:S01]  /*25b0*/  LEA.HI.X R19, R16, UR11, R17, 0x2, P0 ;  /* 0x0000000b10137c11 */ /* 0x000fe200080f1411 */
[----:B------:R-:W-:-:S04]  /*25c0*/  IMAD.WIDE.U32 R16, R25, 0x4, R10 ;  /* 0x0000000419107825 */ /* 0x000fc800078e000a */
[----:B------:R-:W2:Y:S04]  /*25d0*/  LDG.E.CONSTANT R24, desc[UR8][R18.64] ;  /* 0x0000000812187981 */ /* 0x000ea8000c1e9900 */
[----:B------:R-:W2:Y:S04]  /*25e0*/  LDG.E R26, desc[UR8][R16.64] ;  /* 0x00000008101a7981 */ /* 0x000ea8000c1e1900 */
[----:B------:R-:W3:Y:S04]  /*25f0*/  LDG.E R29, desc[UR8][R16.64+0x4] ;  /* 0x00000408101d7981 */ /* 0x000ee8000c1e1900 */
[----:B------:R-:W3:Y:S01]  /*2600*/  LDG.E.CONSTANT R28, desc[UR8][R18.64+0x4] ;  /* 0x00000408121c7981 */ /* 0x000ee2000c1e9900 */
[----:B--2---:R-:W-:-:S03]  /*2610*/  FFMA R27, R21, R24, R26 ;  /* 0x00000018151b7223 */ /* 0x004fc6000000001a */
[----:B------:R-:W2:Y:S04]  /*2620*/  LDG.E R26, desc[UR8][R16.64+0x8] ;  /* 0x00000808101a7981 */ /* 0x000ea8000c1e1900 */
[----:B------:R0:W-:Y:S01]  /*2630*/  STG.E desc[UR8][R16.64], R27 ;  /* 0x0000001b10007986 */ /* 0x0001e2000c101908 */
[----:B---3--:R-:W-:-:S03]  /*2640*/  FFMA R29, R21, R28, R29 ;  /* 0x0000001c151d7223 */ /* 0x008fc6000000001d */
[----:B------:R-:W2:Y:S04]  /*2650*/  LDG.E.CONSTANT R24, desc[UR8][R18.64+0x8] ;  /* 0x0000080812187981 */ /* 0x000ea8000c1e9900 */
[----:B------:R-:W3:Y:S04]  /*2660*/  LDG.E.CONSTANT R28, desc[UR8][R18.64+0xc] ;  /* 0x00000c08121c7981 */ /* 0x000ee8000c1e9900 */
[----:B0-----:R-:W3:Y:S04]  /*2670*/  LDG.E R27, desc[UR8][R16.64+0xc] ;  /* 0x00000c08101b7981 */ /* 0x001ee8000c1e1900 */
[----:B------:R0:W-:Y:S04]  /*2680*/  STG.E desc[UR8][R16.64+0x4], R29 ;  /* 0x0000041d10007986 */ /* 0x0001e8000c101908 */
[----:B0-----:R-:W4:Y:S01]  /*2690*/  LDG.E.CONSTANT R29, desc[UR8][R18.64+0x14] ;  /* 0x00001408121d7981 */ /* 0x001f22000c1e9900 */
[----:B--2---:R-:W-:-:S03]  /*26a0*/  FFMA R24, R21, R24, R26 ;  /* 0x0000001815187223 */ /* 0x004fc6000000001a */
[----:B------:R-:W2:Y:S01]  /*26b0*/  LDG.E.CONSTANT R26, desc[UR8][R18.64+0x10] ;  /* 0x00001008121a7981 */ /* 0x000ea2000c1e9900 */
[----:B---3--:R-:W-:-:S03]  /*26c0*/  FFMA R28, R21, R28, R27 ;  /* 0x0000001c151c7223 */ /* 0x008fc6000000001b */
[----:B------:R-:W2:Y:S04]  /*26d0*/  LDG.E R27, desc[UR8][R16.64+0x10] ;  /* 0x00001008101b7981 */ /* 0x000ea8000c1e1900 */
[----:B------:R0:W-:Y:S04]  /*26e0*/  STG.E desc[UR8][R16.64+0x8], R24 ;  /* 0x0000081810007986 */ /* 0x0001e8000c101908 */
[----:B0-----:R-:W4:Y:S04]  /*26f0*/  LDG.E R24, desc[UR8][R16.64+0x14] ;  /* 0x0000140810187981 */ /* 0x001f28000c1e1900 */
[----:B------:R0:W-:Y:S04]  /*2700*/  STG.E desc[UR8][R16.64+0xc], R28 ;  /* 0x00000c1c10007986 */ /* 0x0001e8000c101908 */
[----:B0-----:R-:W3:Y:S01]  /*2710*/  LDG.E.CONSTANT R28, desc[UR8][R18.64+0x1c] ;  /* 0x00001c08121c7981 */ /* 0x001ee2000c1e9900 */
[----:B--2---:R-:W-:-:S03]  /*2720*/  FFMA R27, R21, R26, R27 ;  /* 0x0000001a151b7223 */ /* 0x004fc6000000001b */
[----:B------:R-:W2:Y:S04]  /*2730*/  LDG.E R26, desc[UR8][R16.64+0x18] ;  /* 0x00001808101a7981 */ /* 0x000ea8000c1e1900 */
[----:B------:R0:W-:Y:S01]  /*2740*/  STG.E desc[UR8][R16.64+0x10], R27 ;  /* 0x0000101b10007986 */ /* 0x0001e2000c101908 */
[----:B----4-:R-:W-:-:S03]  /*2750*/  FFMA R29, R21, R29, R24 ;  /* 0x0000001d151d7223 */ /* 0x010fc60000000018 */
[----:B------:R-:W2:Y:S04]  /*2760*/  LDG.E.CONSTANT R24, desc[UR8][R18.64+0x18] ;  /* 0x0000180812187981 */ /* 0x000ea8000c1e9900 */
        /* <DEDUP_REMOVED lines=16> */
[----:B0-----:R-:W3:Y:S01]  /*2870*/  LDG.E R27, desc[UR8][R16.64+0x2c] ;  /* 0x00002c08101b7981 */ /* 0x001ee2000c1e1900 */
[----:B--2---:R-:W-:-:S03]  /*2880*/  FFMA R24, R21, R24, R26 ;  /* 0x0000001815187223 */ /* 0x004fc6000000001a */
[----:B------:R-:W2:Y:S01]  /*2890*/  LDG.E.CONSTANT R26, desc[UR8][R18.64+0x30] ;  /* 0x00003008121a7981 */ /* 0x000ea2000c1e9900 */
[----:B---3--:R-:W-:-:S03]  /*28a0*/  FFMA R28, R21, R28, R27 ;  /* 0x0000001c151c7223 */ /* 0x008fc6000000001b */
[----:B------:R-:W2:Y:S04]  /*28b0*/  LDG.E R27, desc[UR8][R16.64+0x30] ;  /* 0x00003008101b7981 */ /* 0x000ea8000c1e1900 */
[----:B------:R0:W-:Y:S04]  /*28c0*/  STG.E desc[UR8][R16.64+0x28], R24 ;  /* 0x0000281810007986 */ /* 0x0001e8000c101908 */
[----:B------:R1:W-:Y:S04]  /*28d0*/  STG.E desc[UR8][R16.64+0x2c], R28 ;  /* 0x00002c1c10007986 */ /* 0x0003e8000c101908 */
[----:B0-----:R-:W3:Y:S04]  /*28e0*/  LDG.E.CONSTANT R24, desc[UR8][R18.64+0x34] ;  /* 0x0000340812187981 */ /* 0x001ee8000c1e9900 */
[----:B-1----:R-:W3:Y:S04]  /*28f0*/  LDG.E R28, desc[UR8][R16.64+0x34] ;  /* 0x00003408101c7981 */ /* 0x002ee8000c1e1900 */
[----:B------:R2:W-:Y:S02]  /*2900*/  STG.E desc[UR8][R16.64+0x24], R29 ;  /* 0x0000241d10007986 */ /* 0x0005e4000c101908 */
[----:B--2---:R-:W-:-:S02]  /*2910*/  FFMA R29, R21, R26, R27 ;  /* 0x0000001a151d7223 */ /* 0x004fc4000000001b */
[----:B------:R-:W2:Y:S04]  /*2920*/  LDG.E.CONSTANT R26, desc[UR8][R18.64+0x38] ;  /* 0x00003808121a7981 */ /* 0x000ea8000c1e9900 */
[----:B------:R0:W-:Y:S04]  /*2930*/  STG.E desc[UR8][R16.64+0x30], R29 ;  /* 0x0000301d10007986 */ /* 0x0001e8000c101908 */
[----:B0-----:R-:W4:Y:S01]  /*2940*/  LDG.E R29, desc[UR8][R16.64+0x3c] ;  /* 0x00003c08101d7981 */ /* 0x001f22000c1e1900 */
[----:B---3--:R-:W-:-:S03]  /*2950*/  FFMA R27, R21, R24, R28 ;  /* 0x00000018151b7223 */ /* 0x008fc6000000001c */
[----:B------:R-:W4:Y:S04]  /*2960*/  LDG.E.CONSTANT R28, desc[UR8][R18.64+0x3c] ;  /* 0x00003c08121c7981 */ /* 0x000f28000c1e9900 */
[----:B------:R-:W2:Y:S01]  /*2970*/  LDG.E R24, desc[UR8][R16.64+0x38] ;  /* 0x0000380810187981 */ /* 0x000ea2000c1e1900 */
[----:B------:R-:W-:-:S03]  /*2980*/  IADD3 R25, PT, PT, R25, 0x10, RZ ;  /* 0x0000001019197810 */ /* 0x000fc60007ffe0ff */
[----:B------:R1:W-:Y:S01]  /*2990*/  STG.E desc[UR8][R16.64+0x34], R27 ;  /* 0x0000341b10007986 */ /* 0x0003e2000c101908 */
[----:B------:R-:W-:Y:S01]  /*29a0*/  ISETP.NE.AND P0, PT, R25, UR14, PT ;  /* 0x0000000e19007c0c */ /* 0x000fe2000bf05270 */
[C---:B----4-:R-:W-:Y:S01]  /*29b0*/  FFMA R28, R21.reuse, R28, R29 ;  /* 0x0000001c151c7223 */ /* 0x050fe2000000001d */
[----:B--2---:R-:W-:-:S04]  /*29c0*/  FFMA R24, R21, R26, R24 ;  /* 0x0000001a15187223 */ /* 0x004fc80000000018 */
[----:B------:R1:W-:Y:S04]  /*29d0*/  STG.E desc[UR8][R16.64+0x3c], R28 ;  /* 0x00003c1c10007986 */ /* 0x0003e8000c101908 */
[----:B------:R1:W-:Y:S03]  /*29e0*/  STG.E desc[UR8][R16.64+0x38], R24 ;  /* 0x0000381810007986 */ /* 0x0003e6000c101908 */
[----:B------:R-:W-:Y:S05]  /*29f0*/  @P0 BRA `(.L_x_30) ;  /* 0xfffffff800e00947 */ /* 0x000fea000383ffff */
[----:B------:R-:W-:-:S07]  /*2a00*/  IMAD.U32 R25, RZ, RZ, UR14 ;  /* 0x0000000eff197e24 */ /* 0x000fce000f8e00ff */
.L_x_29:
[----:B------:R-:W-:Y:S05]  /*2a10*/  BRA.U !UP0, `(.L_x_31) ;  /* 0x0000000508787547 */ /* 0x000fea000b800000 */
[----:B------:R-:W-:Y:S02]  /*2a20*/  UIADD3 UR5, UPT, UPT, UR7, -0x1, URZ ;  /* 0xffffffff07057890 */ /* 0x000fe4000fffe0ff */
[----:B------:R-:W-:Y:S02]  /*2a30*/  UISETP.NE.AND UP1, UPT, UR12, URZ, UPT ;  /* 0x000000ff0c00728c */ /* 0x000fe4000bf25270 */
[----:B------:R-:W-:-:S09]  /*2a40*/  UISETP.GE.U32.AND UP0, UPT, UR5, 0x7, UPT ;  /* 0x000000070500788c */ /* 0x000fd2000bf06070 */
[----:B------:R-:W-:Y:S05]  /*2a50*/  BRA.U !UP0, `(.L_x_32) ;  /* 0x00000001089c7547 */ /* 0x000fea000b800000 */
[----:B------:R-:W0:Y:S01]  /*2a60*/  LDCU.64 UR10, c[0x0][0x390] ;  /* 0x00007200ff0a77ac */ /* 0x000e220008000a00 */
        /* <DEDUP_REMOVED lines=31> */
[----:B------:R-:W2:Y:S04]  /*2c60*/  LDG.E R24, desc[UR8][R16.64+0x18] ;  /* 0x0000180810187981 */ /* 0x000ea8000c1e1900 */
[----:B------:R0:W-:Y:S01]  /*2c70*/  STG.E desc[UR8][R16.64+0x14], R27 ;  /* 0x0000141b10007986 */ /* 0x0001e2000c101908 */
[----:B------:R-:W-:Y:S01]  /*2c80*/  IADD3 R25, PT, PT, R25, 0x8, RZ ;  /* 0x0000000819197810 */ /* 0x000fe20007ffe0ff */
[C---:B----4-:R-:W-:Y:S01]  /*2c90*/  FFMA R28, R21.reuse, R28, R29 ;  /* 0x0000001c151c7223 */ /* 0x050fe2000000001d */
[----:B--2---:R-:W-:-:S04]  /*2ca0*/  FFMA R24, R21, R26, R24 ;  /* 0x0000001a15187223 */ /* 0x004fc80000000018 */
[----:B------:R0:W-:Y:S04]  /*2cb0*/  STG.E desc[UR8][R16.64+0x1c], R28 ;  /* 0x00001c1c10007986 */ /* 0x0001e8000c101908 */
[----:B------:R0:W-:Y:S02]  /*2cc0*/  STG.E desc[UR8][R16.64+0x18], R24 ;  /* 0x0000181810007986 */ /* 0x0001e4000c101908 */
.L_x_32:
[----:B------:R-:W-:Y:S05]  /*2cd0*/  BRA.U !UP1, `(.L_x_31) ;  /* 0x0000000109c87547 */ /* 0x000fea000b800000 */
[----:B------:R-:W-:Y:S02]  /*2ce0*/  UIADD3 UR5, UPT, UPT, UR12, -0x1, URZ ;  /* 0xffffffff0c057890 */ /* 0x000fe4000fffe0ff */
[----:B------:R-:W-:Y:S02]  /*2cf0*/  UISETP.NE.AND UP1, UPT, UR13, URZ, UPT ;  /* 0x000000ff0d00728c */ /* 0x000fe4000bf25270 */
[----:B------:R-:W-:-:S09]  /*2d00*/  UISETP.GE.U32.AND UP0, UPT, UR5, 0x3, UPT ;  /* 0x000000030500788c */ /* 0x000fd2000bf06070 */
[----:B------:R-:W-:Y:S05]  /*2d10*/  BRA.U !UP0, `(.L_x_33) ;  /* 0x00000001085c7547 */ /* 0x000fea000b800000 */
[----:B------:R-:W2:Y:S01]  /*2d20*/  LDCU.64 UR10, c[0x0][0x390] ;  /* 0x00007200ff0a77ac */ /* 0x000ea20008000a00 */
[----:B01----:R-:W-:-:S04]  /*2d30*/  IADD3 R16, P0, PT, R25, R22, RZ ;  /* 0x0000001619107210 */ /* 0x003fc80007f1e0ff */
[----:B------:R-:W-:Y:S02]  /*2d40*/  IADD3.X R17, PT, PT, RZ, R23, RZ, P0, !PT ;  /* 0x00000017ff117210 */ /* 0x000fe400007fe4ff */
[----:B--2---:R-:W-:-:S04]  /*2d50*/  LEA R18, P0, R16, UR10, 0x2 ;  /* 0x0000000a10127c11 */ /* 0x004fc8000f8010ff */
[----:B------:R-:W-:Y:S01]  /*2d60*/  LEA.HI.X R19, R16, UR11, R17, 0x2, P0 ;  /* 0x0000000b10137c11 */ /* 0x000fe200080f1411 */
[----:B------:R-:W-:-:S04]  /*2d70*/  IMAD.WIDE.U32 R16, R25, 0x4, R10 ;  /* 0x0000000419107825 */ /* 0x000fc800078e000a */
[----:B------:R-:W2:Y:S04]  /*2d80*/  LDG.E.CONSTANT R29, desc[UR8][R18.64] ;  /* 0x00000008121d7981 */ /* 0x000ea8000c1e9900 */
[----:B------:R-:W2:Y:S04]  /*2d90*/  LDG.E R24, desc[UR8][R16.64] ;  /* 0x0000000810187981 */ /* 0x000ea8000c1e1900 */
[----:B------:R-:W3:Y:S04]  /*2da0*/  LDG.E R26, desc[UR8][R16.64+0x4] ;  /* 0x00000408101a7981 */ /* 0x000ee8000c1e1900 */
[----:B------:R-:W3:Y:S04]  /*2db0*/  LDG.E.CONSTANT R27, desc[UR8][R18.64+0x4] ;  /* 0x00000408121b7981 */ /* 0x000ee8000c1e9900 */
[----:B------:R-:W4:Y:S01]  /*2dc0*/  LDG.E.CONSTANT R28, desc[UR8][R18.64+0x8] ;  /* 0x00000808121c7981 */ /* 0x000f22000c1e9900 */
[----:B--2---:R-:W-:-:S03]  /*2dd0*/  FFMA R29, R21, R29, R24 ;  /* 0x0000001d151d7223 */ /* 0x004fc60000000018 */
[----:B------:R-:W4:Y:S04]  /*2de0*/  LDG.E R24, desc[UR8][R16.64+0x8] ;  /* 0x0000080810187981 */ /* 0x000f28000c1e1900 */
[----:B------:R0:W-:Y:S01]  /*2df0*/  STG.E desc[UR8][R16.64], R29 ;  /* 0x0000001d10007986 */ /* 0x0001e2000c101908 */
[----:B---3--:R-:W-:-:S03]  /*2e00*/  FFMA R27, R21, R27, R26 ;  /* 0x0000001b151b7223 */ /* 0x008fc6000000001a */
[----:B------:R-:W2:Y:S04]  /*2e10*/  LDG.E R26, desc[UR8][R16.64+0xc] ;  /* 0x00000c08101a7981 */ /* 0x000ea8000c1e1900 */
[----:B0-----:R-:W2:Y:S04]  /*2e20*/  LDG.E.CONSTANT R29, desc[UR8][R18.64+0xc] ;  /* 0x00000c08121d7981 */ /* 0x001ea8000c1e9900 */
[----:B------:R3:W-:Y:S01]  /*2e30*/  STG.E desc[UR8][R16.64+0x4], R27 ;  /* 0x0000041b10007986 */ /* 0x0007e2000c101908 */
[----:B------:R-:W-:Y:S01]  /*2e40*/  IADD3 R25, PT, PT, R25, 0x4, RZ ;  /* 0x0000000419197810 */ /* 0x000fe20007ffe0ff */
[----:B----4-:R-:W-:-:S05]  /*2e50*/  FFMA R24, R21, R28, R24 ;  /* 0x0000001c15187223 */ /* 0x010fca0000000018 */
[----:B------:R3:W-:Y:S01]  /*2e60*/  STG.E desc[UR8][R16.64+0x8], R24 ;  /* 0x0000081810007986 */ /* 0x0007e2000c101908 */
[----:B--2---:R-:W-:-:S05]  /*2e70*/  FFMA R26, R21, R29, R26 ;  /* 0x0000001d151a7223 */ /* 0x004fca000000001a */
[----:B------:R3:W-:Y:S02]  /*2e80*/  STG.E desc[UR8][R16.64+0xc], R26 ;  /* 0x00000c1a10007986 */ /* 0x0007e4000c101908 */
.L_x_33:
[----:B------:R-:W-:Y:S05]  /*2e90*/  BRA.U !UP1, `(.L_x_31) ;  /* 0x0000000109587547 */ /* 0x000fea000b800000 */
[----:B------:R-:W2:Y:S01]  /*2ea0*/  LDCU.64 UR10, c[0x0][0x390] ;  /* 0x00007200ff0a77ac */ /* 0x000ea20008000a00 */
[C---:B------:R-:W-:Y:S01]  /*2eb0*/  IADD3 R22, P0, PT, R25.reuse, R22, RZ ;  /* 0x0000001619167210 */ /* 0x040fe20007f1e0ff */
[----:B------:R-:W-:-:S04]  /*2ec0*/  IMAD.WIDE.U32 R18, R25, 0x4, R10 ;  /* 0x0000000419127825 */ /* 0x000fc800078e000a */
[----:B------:R-:W-:Y:S01]  /*2ed0*/  IMAD.X R23, RZ, RZ, R23, P0 ;  /* 0x000000ffff177224 */ /* 0x000fe200000e0617 */
[----:B01-3--:R-:W3:Y:S01]  /*2ee0*/  LDG.E R24, desc[UR8][R18.64] ;  /* 0x0000000812187981 */ /* 0x00bee2000c1e1900 */
[----:B--2---:R-:W-:-:S04]  /*2ef0*/  LEA R16, P0, R22, UR10, 0x2 ;  /* 0x0000000a16107c11 */ /* 0x004fc8000f8010ff */
[----:B------:R-:W-:-:S05]  /*2f00*/  LEA.HI.X R17, R22, UR11, R23, 0x2, P0 ;  /* 0x0000000b16117c11 */ /* 0x000fca00080f1417 */
[----:B------:R-:W3:Y:S01]  /*2f10*/  LDG.E.CONSTANT R22, desc[UR8][R16.64] ;  /* 0x0000000810167981 */ /* 0x000ee2000c1e9900 */
[----:B------:R-:W-:Y:S01]  /*2f20*/  UISETP.NE.AND UP0, UPT, UR13, 0x1, UPT ;  /* 0x000000010d00788c */ /* 0x000fe2000bf05270 */
[----:B---3--:R-:W-:-:S05]  /*2f30*/  FFMA R23, R21, R22, R24 ;  /* 0x0000001615177223 */ /* 0x008fca0000000018 */
[----:B------:R2:W-:Y:S03]  /*2f40*/  STG.E desc[UR8][R18.64], R23 ;  /* 0x0000001712007986 */ /* 0x0005e6000c101908 */
[----:B------:R-:W-:Y:S05]  /*2f50*/  BRA.U !UP0, `(.L_x_31) ;  /* 0x0000000108287547 */ /* 0x000fea000b800000 */
[----:B------:R-:W-:Y:S01]  /*2f60*/  UISETP.NE.AND UP0, UPT, UR13, 0x2, UPT ;  /* 0x000000020d00788c */ /* 0x000fe2000bf05270 */
[----:B------:R-:W2:Y:S04]  /*2f70*/  LDG.E.CONSTANT R22, desc[UR8][R16.64+0x4] ;  /* 0x0000040810167981 */ /* 0x000ea8000c1e9900 */
[----:B------:R-:W2:Y:S01]  /*2f80*/  LDG.E R24, desc[UR8][R18.64+0x4] ;  /* 0x0000040812187981 */ /* 0x000ea2000c1e1900 */
[----:B------:R-:W-:-:S13]  /*2f90*/  PLOP3.LUT P0, PT, PT, PT, UP0, 0x80, 0x8 ;  /* 0x000000000008781c */ /* 0x000fda0003f0f008 */
[----:B------:R-:W3:Y:S04]  /*2fa0*/  @P0 LDG.E.CONSTANT R26, desc[UR8][R16.64+0x8] ;  /* 0x00000808101a0981 */ /* 0x000ee8000c1e9900 */
[----:B------:R-:W3:Y:S01]  /*2fb0*/  @P0 LDG.E R25, desc[UR8][R18.64+0x8] ;  /* 0x0000080812190981 */ /* 0x000ee2000c1e1900 */
[----:B--2---:R-:W-:-:S05]  /*2fc0*/  FFMA R23, R21, R22, R24 ;  /* 0x0000001615177223 */ /* 0x004fca0000000018 */
[----:B------:R4:W-:Y:S01]  /*2fd0*/  STG.E desc[UR8][R18.64+0x4], R23 ;  /* 0x0000041712007986 */ /* 0x0009e2000c101908 */
[----:B---3--:R-:W-:-:S05]  /*2fe0*/  @P0 FFMA R25, R21, R26, R25 ;  /* 0x0000001a15190223 */ /* 0x008fca0000000019 */
[----:B------:R4:W-:Y:S02]  /*2ff0*/  @P0 STG.E desc[UR8][R18.64+0x8], R25 ;  /* 0x0000081912000986 */ /* 0x0009e4000c101908 */
.L_x_31:
[----:B01-3--:R-:W0:Y:S01]  /*3000*/  LDC R16, c[0x0][0x3b8] ;  /* 0x0000ee00ff107b82 */ /* 0x00be220000000800 */
[----:B------:R-:W-:-:S06]  /*3010*/  UIADD3 UR4, UPT, UPT, UR4, 0x1, URZ ;  /* 0x0000000104047890 */ /* 0x000fcc000fffe0ff */
[----:B0-----:R-:W-:-:S13]  /*3020*/  ISETP.NE.AND P0, PT, R16, UR4, PT ;  /* 0x0000000410007c0c */ /* 0x001fda000bf05270 */
[----:B------:R-:W-:Y:S05]  /*3030*/  @!P0 EXIT ;  /* 0x000000000000894d */ /* 0x000fea0003800000 */
[----:B------:R-:W-:Y:S05]  /*3040*/  BRA `(.L_x_34) ;  /* 0xffffffe800bc7947 */ /* 0x000fea000383ffff */
        .weak           $__internal_0_$__cuda_sm20_rcp_rn_f32_slowpath
        .type           $__internal_0_$__cuda_sm20_rcp_rn_f32_slowpath,@function
        .size           $__internal_0_$__cuda_sm20_rcp_rn_f32_slowpath,(.L_x_40 - $__internal_0_$__cuda_sm20_rcp_rn_f32_slowpath)
$__internal_0_$__cuda_sm20_rcp_rn_f32_slowpath:
[----:B------:R-:W-:Y:S01]  /*3050*/  SHF.L.U32 R17, R16, 0x1, RZ ;  /* 0x0000000110117819 */ /* 0x000fe200000006ff */
[----:B------:R-:W-:Y:S03]  /*3060*/  BSSY.RECONVERGENT B1, `(.L_x_35) ;  /* 0x0000030000017945 */ /* 0x000fe60003800200 */
[----:B------:R-:W-:-:S04]  /*3070*/  SHF.R.U32.HI R17, RZ, 0x18, R17 ;  /* 0x00000018ff117819 */ /* 0x000fc80000011611 */
[----:B------:R-:W-:-:S13]  /*3080*/  ISETP.NE.U32.AND P0, PT, R17, RZ, PT ;  /* 0x000000ff1100720c */ /* 0x000fda0003f05070 */
[----:B------:R-:W-:Y:S05]  /*3090*/  @P0 BRA `(.L_x_36) ;  /* 0x0000000000280947 */ /* 0x000fea0003800000 */
[----:B------:R-:W-:-:S04]  /*30a0*/  SHF.L.U32 R17, R16, 0x1, RZ ;  /* 0x0000000110117819 */ /* 0x000fc800000006ff */
[----:B------:R-:W-:-:S13]  /*30b0*/  ISETP.NE.AND P0, PT, R17, RZ, PT ;  /* 0x000000ff1100720c */ /* 0x000fda0003f05270 */
[----:B------:R-:W-:Y:S01]  /*30c0*/  @P0 FFMA R20, R16, 1.84467440737095516160e+19, RZ ;  /* 0x5f80000010140823 */ /* 0x000fe200000000ff */
[----:B------:R-:W-:Y:S08]  /*30d0*/  @!P0 MUFU.RCP R19, R16 ;  /* 0x0000001000138308 */ /* 0x000ff00000001000 */
[----:B------:R-:W0:Y:S02]  /*30e0*/  @P0 MUFU.RCP R17, R20 ;  /* 0x0000001400110308 */ /* 0x000e240000001000 */
[----:B0-----:R-:W-:-:S04]  /*30f0*/  @P0 FFMA R21, R20, R17, -1 ;  /* 0xbf80000014150423 */ /* 0x001fc80000000011 */
[----:B------:R-:W-:-:S04]  /*3100*/  @P0 FADD.FTZ R22, -R21, -RZ ;  /* 0x800000ff15160221 */ /* 0x000fc80000010100 */
[----:B------:R-:W-:-:S04]  /*3110*/  @P0 FFMA R17, R17, R22, R17 ;  /* 0x0000001611110223 */ /* 0x000fc80000000011 */
[----:B------:R-:W-:Y:S01]  /*3120*/  @P0 FFMA R19, R17, 1.84467440737095516160e+19, RZ ;  /* 0x5f80000011130823 */ /* 0x000fe200000000ff */
[----:B------:R-:W-:Y:S06]  /*3130*/  BRA `(.L_x_37) ;  /* 0x0000000000887947 */ /* 0x000fec0003800000 */
.L_x_36:
[----:B------:R-:W-:-:S04]  /*3140*/  IADD3 R19, PT, PT, R17, -0xfd, RZ ;  /* 0xffffff0311137810 */ /* 0x000fc80007ffe0ff */
[----:B------:R-:W-:-:S13]  /*3150*/  ISETP.GT.U32.AND P0, PT, R19, 0x1, PT ;  /* 0x000000011300780c */ /* 0x000fda0003f04070 */
[----:B------:R-:W-:Y:S05]  /*3160*/  @P0 BRA `(.L_x_38) ;  /* 0x0000000000780947 */ /* 0x000fea0003800000 */
[----:B------:R-:W-:Y:S02]  /*3170*/  LOP3.LUT R20, R16, 0x7fffff, RZ, 0xc0, !PT ;  /* 0x007fffff10147812 */ /* 0x000fe400078ec0ff */
[----:B------:R-:W-:Y:S02]  /*3180*/  MOV R24, 0x3 ;  /* 0x0000000300187802 */ /* 0x000fe40000000f00 */
[----:B------:R-:W-:Y:S02]  /*3190*/  LOP3.LUT R21, R20, 0x3f800000, RZ, 0xfc, !PT ;  /* 0x3f80000014157812 */ /* 0x000fe400078efcff */
[----:B------:R-:W-:Y:S02]  /*31a0*/  SHF.L.U32 R25, R24, R19, RZ ;  /* 0x0000001318197219 */ /* 0x000fe400000006ff */
[----:B------:R-:W0:Y:S01]  /*31b0*/  MUFU.RCP R22, R21 ;  /* 0x0000001500167308 */ /* 0x000e220000001000 */
[----:B------:R-:W-:Y:S01]  /*31c0*/  IADD3 R17, PT, PT, R17, -0xfc, RZ ;  /* 0xffffff0411117810 */ /* 0x000fe20007ffe0ff */
[----:B0-----:R-:W-:-:S04]  /*31d0*/  FFMA R20, R21, R22, -1 ;  /* 0xbf80000015147423 */ /* 0x001fc80000000016 */
[----:B------:R-:W-:-:S04]  /*31e0*/  FADD.FTZ R23, -R20, -RZ ;  /* 0x800000ff14177221 */ /* 0x000fc80000010100 */
[CCC-:B------:R-:W-:Y:S01]  /*31f0*/  FFMA.RM R20, R22.reuse, R23.reuse, R22.reuse ;  /* 0x0000001716147223 */ /* 0x1c0fe20000004016 */
[----:B------:R-:W-:-:S04]  /*3200*/  FFMA.RP R23, R22, R23, R22 ;  /* 0x0000001716177223 */ /* 0x000fc80000008016 */
[C---:B------:R-:W-:Y:S02]  /*3210*/  LOP3.LUT R22, R20.reuse, 0x7fffff, RZ, 0xc0, !PT ;  /* 0x007fffff14167812 */ /* 0x040fe400078ec0ff */
[----:B------:R-:W-:Y:S02]  /*3220*/  FSETP.NEU.FTZ.AND P0, PT, R20, R23, PT ;  /* 0x000000171400720b */ /* 0x000fe40003f1d000 */
[----:B------:R-:W-:Y:S02]  /*3230*/  LOP3.LUT R20, R22, 0x800000, RZ, 0xfc, !PT ;  /* 0x0080000016147812 */ /* 0x000fe400078efcff */
[----:B------:R-:W-:Y:S02]  /*3240*/  SEL R22, RZ, 0xffffffff, !P0 ;  /* 0xffffffffff167807 */ /* 0x000fe40004000000 */
[----:B------:R-:W-:Y:S02]  /*3250*/  LOP3.LUT R24, R25, R20, RZ, 0xc0, !PT ;  /* 0x0000001419187212 */ /* 0x000fe400078ec0ff */
[----:B------:R-:W-:-:S02]  /*3260*/  IADD3 R22, PT, PT, -R22, RZ, RZ ;  /* 0x000000ff16167210 */ /* 0x000fc40007ffe1ff */
[-C--:B------:R-:W-:Y:S02]  /*3270*/  SHF.R.U32.HI R24, RZ, R19.reuse, R24 ;  /* 0x00000013ff187219 */ /* 0x080fe40000011618 */
[--C-:B------:R-:W-:Y:S02]  /*3280*/  LOP3.LUT P1, RZ, R22, R19, R20.reuse, 0xf8, !PT ;  /* 0x0000001316ff7212 */ /* 0x100fe4000782f814 */
[C---:B------:R-:W-:Y:S02]  /*3290*/  LOP3.LUT P0, RZ, R24.reuse, 0x1, RZ, 0xc0, !PT ;  /* 0x0000000118ff7812 */ /* 0x040fe4000780c0ff */
[----:B------:R-:W-:Y:S02]  /*32a0*/  LOP3.LUT P2, RZ, R24, 0x2, RZ, 0xc0, !PT ;  /* 0x0000000218ff7812 */ /* 0x000fe4000784c0ff */
[----:B------:R-:W-:Y:S02]  /*32b0*/  SHF.R.U32.HI R17, RZ, R17, R20 ;  /* 0x00000011ff117219 */ /* 0x000fe40000011614 */
[----:B------:R-:W-:-:S02]  /*32c0*/  PLOP3.LUT P0, PT, P0, P1, P2, 0xe0, 0x0 ;  /* 0x000000000000781c */ /* 0x000fc40000703c20 */
[----:B------:R-:W-:Y:S02]  /*32d0*/  LOP3.LUT P1, RZ, R16, 0x7fffff, RZ, 0xc0, !PT ;  /* 0x007fffff10ff7812 */ /* 0x000fe4000782c0ff */
[----:B------:R-:W-:-:S05]  /*32e0*/  SEL R19, RZ, 0x1, !P0 ;  /* 0x00000001ff137807 */ /* 0x000fca0004000000 */
[----:B------:R-:W-:-:S05]  /*32f0*/  IMAD.MOV R19, RZ, RZ, -R19 ;  /* 0x000000ffff137224 */ /* 0x000fca00078e0a13 */
[----:B------:R-:W-:-:S13]  /*3300*/  ISETP.GE.AND P0, PT, R19, RZ, PT ;  /* 0x000000ff1300720c */ /* 0x000fda0003f06270 */
[----:B------:R-:W-:-:S04]  /*3310*/  @!P0 IADD3 R17, PT, PT, R17, 0x1, RZ ;  /* 0x0000000111118810 */ /* 0x000fc80007ffe0ff */
[----:B------:R-:W-:-:S04]  /*3320*/  @!P1 SHF.L.U32 R17, R17, 0x1, RZ ;  /* 0x0000000111119819 */ /* 0x000fc800000006ff */
[----:B------:R-:W-:Y:S01]  /*3330*/  LOP3.LUT R19, R17, 0x80000000, R16, 0xf8, !PT ;  /* 0x8000000011137812 */ /* 0x000fe200078ef810 */
[----:B------:R-:W-:Y:S06]  /*3340*/  BRA `(.L_x_37) ;  /* 0x0000000000047947 */ /* 0x000fec0003800000 */
.L_x_38:
[----:B------:R0:W1:Y:S02]  /*3350*/  MUFU.RCP R19, R16 ;  /* 0x0000001000137308 */ /* 0x0000640000001000 */
.L_x_37:
[----:B------:R-:W-:Y:S05]  /*3360*/  BSYNC.RECONVERGENT B1 ;  /* 0x0000000000017941 */ /* 0x000fea0003800200 */
.L_x_35:
[----:B-1----:R-:W-:Y:S01]  /*3370*/  MOV R20, R19 ;  /* 0x0000001300147202 */ /* 0x002fe20000000f00 */
[----:B------:R-:W-:-:S04]  /*3380*/  HFMA2 R19, -RZ, RZ, 0, 0 ;  /* 0x00000000ff137431 */ /* 0x000fc800000001ff */
[----:B0-----:R-:W-:Y:S05]  /*3390*/  RET.REL.NODEC R18 `(_ZN10fuzzformer7kernels36_GLOBAL__N__618b6c95_4_k_cu_c15faefd30fuzzy_attention_forward_kernelEPKfS3_S3_S3_S3_Pfiiii) ;  /* 0xffffffcc12187950 */ /* 0x001fea0003c3ffff */
.L_x_39:
[----:B------:R-:W-:-:S00]  /*33a0*/  BRA `(.L_x_39) ;  /* 0xfffffffc00fc7947 */ /* 0x000fc0000383ffff */
[----:B------:R-:W-:-:S00]  /*33b0*/  NOP ;  /* 0x0000000000007918 */ /* 0x000fc00000000000 */
        /* <DEDUP_REMOVED lines=12> */
.L_x_40:


//--------------------- .nv.shared.reserved.0     --------------------------
	.section	.nv.shared.reserved.0,"aw",@nobits
	.weak		__nv_reservedSMEM_offset_0_alias
	.size		__nv_reservedSMEM_offset_0_alias, 0, 64
	.other		__nv_reservedSMEM_offset_0_alias,@"STO_CUDA_RESERVED_SHARED STV_DEFAULT"
__nv_reservedSMEM_offset_0_alias:
	.zero		0
	.zero		64


//--------------------- .nv.constant0._ZN10fuzzformer7kernels36_GLOBAL__N__618b6c95_4_k_cu_c15faefd30fuzzy_attention_forward_kernelEPKfS3_S3_S3_S3_Pfiiii --------------------------
	.section	.nv.constant0._ZN10fuzzformer7kernels36_GLOBAL__N__618b6c95_4_k_cu_c15faefd30fuzzy_attention_forward_kernelEPKfS3_S3_S3_S3_Pfiiii,"a",@progbits
	.sectionflags	@""
	.align	4
.nv.constant0._ZN10fuzzformer7kernels36_GLOBAL__N__618b6c95_4_k_cu_c15faefd30fuzzy_attention_forward_kernelEPKfS3_S3_S3_S3_Pfiiii:
	.zero		960


//--------------------- SYMBOLS --------------------------

	.type		.nv.reservedSmem.offset0,@object
	.size		.nv.reservedSmem.offset0,0x4
